def matmul_kernel(
    a_ptr,
    b_ptr,
    c_ptr,
    M,
    N,
    K,
    stride_am,
    stride_ak,
    stride_bk,
    stride_bn,
    stride_cm,
    stride_cn,
    BLOCK_M: tl.constexpr,
    BLOCK_N: tl.constexpr,
    BLOCK_K: tl.constexpr,
    GROUP_M: tl.constexpr,
):
    pid = tl.program_id(axis=0)
    num_pid_m = tl.cdiv(M, BLOCK_M)
    num_pid_n = tl.cdiv(N, BLOCK_N)
    num_pid_in_group = GROUP_M * num_pid_n
    group_id = pid // num_pid_in_group
    first_pid_m = group_id * GROUP_M
    group_size_m = min(num_pid_m - first_pid_m, GROUP_M)
    pid_m = first_pid_m + ((pid % num_pid_in_group) % group_size_m)
    pid_n = (pid % num_pid_in_group) // group_size_m

    offs_am = (pid_m * BLOCK_M + tl.arange(0, BLOCK_M)) % M
    offs_bn = (pid_n * BLOCK_N + tl.arange(0, BLOCK_N)) % N
    offs_k = tl.arange(0, BLOCK_K)
    a_ptrs = a_ptr + offs_am[:, None] * stride_am + offs_k[None, :] * stride_ak
    b_ptrs = b_ptr + offs_k[:, None] * stride_bk + offs_bn[None, :] * stride_bn

    acc = tl.zeros((BLOCK_M, BLOCK_N), dtype=tl.float32)
    for kk in range(0, tl.cdiv(K, BLOCK_K)):
        a = tl.load(a_ptrs, mask=offs_k[None, :] < K - kk * BLOCK_K, other=0.0)
        b = tl.load(b_ptrs, mask=offs_k[:, None] < K - kk * BLOCK_K, other=0.0)
        acc = tl.dot(a, b, acc)
        a_ptrs += BLOCK_K * stride_ak
        b_ptrs += BLOCK_K * stride_bk

    c = acc.to(c_ptr.dtype.element_ty)
    offs_cm = pid_m * BLOCK_M + tl.arange(0, BLOCK_M)
    offs_cn = pid_n * BLOCK_N + tl.arange(0, BLOCK_N)
    c_ptrs = c_ptr + offs_cm[:, None] * stride_cm + offs_cn[None, :] * stride_cn
    mask = (offs_cm[:, None] < M) & (offs_cn[None, :] < N)
    tl.store(c_ptrs, c, mask=mask)

# config = {"BLOCK_K": 32, "BLOCK_M": 512, "BLOCK_N": 64, "GROUP_M": 8, "arch": "sm_100", "dtype": "fp8e4m3", "num_ctas": 2, "num_stages": 3, "num_warps": 4}
# arch = sm_100


// ===== COMPILED SASS (sm_100a) =====

	.target	sm_100a

	.elftype	@"ET_EXEC"


//--------------------- .note.nv.tkinfo           --------------------------
	.section	.note.nv.tkinfo,"",@"SHT_NOTE"
	.sectionflags	@"SHF_NOTE_NV_TKINFO"
	.tkinfo
        /*0018*/ 	.word	0x00000081
        /*0030*/ 	.string	""
        /*0030*/ 	.string	"ptxas-blackwell"
        /*0030*/ 	.string	"Cuda compilation tools, release 12.9, V12.9.86"
        /*0030*/ 	.string	"Build cuda_12.9.r12.9/compiler.36037853_0"
        /*0030*/ 	.string	"-v  -suppress-debug-info  -lineinfo  -arch sm_100a "



//--------------------- .note.nv.cuver            --------------------------
	.section	.note.nv.cuver,"",@"SHT_NOTE"
	.sectionflags	@"SHF_NOTE_NV_CUVER"
        /*0018*/ 	.short	0x0001
        /*001a*/ 	.short	0x0064
        /*001c*/ 	.short	0x0001
        /*001e*/ 	.short	0x0000
        /*0020*/ 	.short	0x0001
        /*0022*/ 	.short	0x0000


//--------------------- .nv.info                  --------------------------
	.section	.nv.info,"",@"SHT_CUDA_INFO"
	.align	4


	//----- nvinfo : EIATTR_REGCOUNT
	.align		4
        /*0000*/ 	.byte	0x04, 0x2f
        /*0002*/ 	.short	(.L_6 - .L_5)
	.align		4
.L_5:
        /*0004*/ 	.word	index@(matmul_kernel)
        /*0008*/ 	.word	0x000000fe


	//----- nvinfo : EIATTR_FRAME_SIZE
	.align		4
.L_6:
        /*000c*/ 	.byte	0x04, 0x11
        /*000e*/ 	.short	(.L_8 - .L_7)
	.align		4
.L_7:
        /*0010*/ 	.word	index@($__internal_2_$__cuda_sm10x_tcgen05_guardrail_trap_unallocated_columns_being_dealloced)
        /*0014*/ 	.word	0x00000000


	//----- nvinfo : EIATTR_FRAME_SIZE
	.align		4
.L_8:
        /*0018*/ 	.byte	0x04, 0x11
        /*001a*/ 	.short	(.L_10 - .L_9)
	.align		4
.L_9:
        /*001c*/ 	.word	index@($__internal_1_$__cuda_sm10x_tcgen05_guardrail_trap_phase_invalid_during_alloc)
        /*0020*/ 	.word	0x00000000


	//----- nvinfo : EIATTR_FRAME_SIZE
	.align		4
.L_10:
        /*0024*/ 	.byte	0x04, 0x11
        /*0026*/ 	.short	(.L_12 - .L_11)
	.align		4
.L_11:
        /*0028*/ 	.word	index@($__internal_0_$__cuda_sm10x_tcgen05_guardrail_trap_col_being_dealloced_not_returned_by_alloc)
        /*002c*/ 	.word	0x00000000


	//----- nvinfo : EIATTR_FRAME_SIZE
	.align		4
.L_12:
        /*0030*/ 	.byte	0x04, 0x11
        /*0032*/ 	.short	(.L_14 - .L_13)
	.align		4
.L_13:
        /*0034*/ 	.word	index@(matmul_kernel)
        /*0038*/ 	.word	0x00000000


	//----- nvinfo : EIATTR_MIN_STACK_SIZE
	.align		4
.L_14:
        /*003c*/ 	.byte	0x04, 0x12
        /*003e*/ 	.short	(.L_16 - .L_15)
	.align		4
.L_15:
        /*0040*/ 	.word	index@(matmul_kernel)
        /*0044*/ 	.word	0x00000000
.L_16:


//--------------------- .nv.info.matmul_kernel    --------------------------
	.section	.nv.info.matmul_kernel,"",@"SHT_CUDA_INFO"
	.sectionflags	@""
	.align	4


	//----- nvinfo : EIATTR_CUDA_API_VERSION
	.align		4
        /*0000*/ 	.byte	0x04, 0x37
        /*0002*/ 	.short	(.L_18 - .L_17)
.L_17:
        /*0004*/ 	.word	0x00000081


	//----- nvinfo : EIATTR_KPARAM_INFO
	.align		4
.L_18:
        /*0008*/ 	.byte	0x04, 0x17
        /*000a*/ 	.short	(.L_20 - .L_19)
.L_19:
        /*000c*/ 	.word	0x00000000
        /*0010*/ 	.short	0x000d
        /*0012*/ 	.short	0x0048
        /*0014*/ 	.byte	0x00, 0xf4, 0x21, 0x00


	//----- nvinfo : EIATTR_KPARAM_INFO
	.align		4
.L_20:
        /*0018*/ 	.byte	0x04, 0x17
        /*001a*/ 	.short	(.L_22 - .L_21)
.L_21:
        /*001c*/ 	.word	0x00000000
        /*0020*/ 	.short	0x000c
        /*0022*/ 	.short	0x0040
        /*0024*/ 	.byte	0x00, 0xf4, 0x21, 0x00


	//----- nvinfo : EIATTR_KPARAM_INFO
	.align		4
.L_22:
        /*0028*/ 	.byte	0x04, 0x17
        /*002a*/ 	.short	(.L_24 - .L_23)
.L_23:
        /*002c*/ 	.word	0x00000000
        /*0030*/ 	.short	0x000b
        /*0032*/ 	.short	0x0038
        /*0034*/ 	.byte	0x00, 0xf0, 0x11, 0x00


	//----- nvinfo : EIATTR_KPARAM_INFO
	.align		4
.L_24:
        /*0038*/ 	.byte	0x04, 0x17
        /*003a*/ 	.short	(.L_26 - .L_25)
.L_25:
        /*003c*/ 	.word	0x00000000
        /*0040*/ 	.short	0x000a
        /*0042*/ 	.short	0x0034
        /*0044*/ 	.byte	0x00, 0xf0, 0x11, 0x00


	//----- nvinfo : EIATTR_KPARAM_INFO
	.align		4
.L_26:
        /*0048*/ 	.byte	0x04, 0x17
        /*004a*/ 	.short	(.L_28 - .L_27)
.L_27:
        /*004c*/ 	.word	0x00000000
        /*0050*/ 	.short	0x0009
        /*0052*/ 	.short	0x0030
        /*0054*/ 	.byte	0x00, 0xf0, 0x11, 0x00


	//----- nvinfo : EIATTR_KPARAM_INFO
	.align		4
.L_28:
        /*0058*/ 	.byte	0x04, 0x17
        /*005a*/ 	.short	(.L_30 - .L_29)
.L_29:
        /*005c*/ 	.word	0x00000000
        /*0060*/ 	.short	0x0008
        /*0062*/ 	.short	0x002c
        /*0064*/ 	.byte	0x00, 0xf0, 0x11, 0x00


	//----- nvinfo : EIATTR_KPARAM_INFO
	.align		4
.L_30:
        /*0068*/ 	.byte	0x04, 0x17
        /*006a*/ 	.short	(.L_32 - .L_31)
.L_31:
        /*006c*/ 	.word	0x00000000
        /*0070*/ 	.short	0x0007
        /*0072*/ 	.short	0x0028
        /*0074*/ 	.byte	0x00, 0xf0, 0x11, 0x00


	//----- nvinfo : EIATTR_KPARAM_INFO
	.align		4
.L_32:
        /*0078*/ 	.byte	0x04, 0x17
        /*007a*/ 	.short	(.L_34 - .L_33)
.L_33:
        /*007c*/ 	.word	0x00000000
        /*0080*/ 	.short	0x0006
        /*0082*/ 	.short	0x0024
        /*0084*/ 	.byte	0x00, 0xf0, 0x11, 0x00


	//----- nvinfo : EIATTR_KPARAM_INFO
	.align		4
.L_34:
        /*0088*/ 	.byte	0x04, 0x17
        /*008a*/ 	.short	(.L_36 - .L_35)
.L_35:
        /*008c*/ 	.word	0x00000000
        /*0090*/ 	.short	0x0005
        /*0092*/ 	.short	0x0020
        /*0094*/ 	.byte	0x00, 0xf0, 0x11, 0x00


	//----- nvinfo : EIATTR_KPARAM_INFO
	.align		4
.L_36:
        /*0098*/ 	.byte	0x04, 0x17
        /*009a*/ 	.short	(.L_38 - .L_37)
.L_37:
        /*009c*/ 	.word	0x00000000
        /*00a0*/ 	.short	0x0004
        /*00a2*/ 	.short	0x001c
        /*00a4*/ 	.byte	0x00, 0xf0, 0x11, 0x00


	//----- nvinfo : EIATTR_KPARAM_INFO
	.align		4
.L_38:
        /*00a8*/ 	.byte	0x04, 0x17
        /*00aa*/ 	.short	(.L_40 - .L_39)
.L_39:
        /*00ac*/ 	.word	0x00000000
        /*00b0*/ 	.short	0x0003
        /*00b2*/ 	.short	0x0018
        /*00b4*/ 	.byte	0x00, 0xf0, 0x11, 0x00


	//----- nvinfo : EIATTR_KPARAM_INFO
	.align		4
.L_40:
        /*00b8*/ 	.byte	0x04, 0x17
        /*00ba*/ 	.short	(.L_42 - .L_41)
.L_41:
        /*00bc*/ 	.word	0x00000000
        /*00c0*/ 	.short	0x0002
        /*00c2*/ 	.short	0x0010
        /*00c4*/ 	.byte	0x00, 0xf4, 0x21, 0x00


	//----- nvinfo : EIATTR_KPARAM_INFO
	.align		4
.L_42:
        /*00c8*/ 	.byte	0x04, 0x17
        /*00ca*/ 	.short	(.L_44 - .L_43)
.L_43:
        /*00cc*/ 	.word	0x00000000
        /*00d0*/ 	.short	0x0001
        /*00d2*/ 	.short	0x0008
        /*00d4*/ 	.byte	0x00, 0xf4, 0x21, 0x00


	//----- nvinfo : EIATTR_KPARAM_INFO
	.align		4
.L_44:
        /*00d8*/ 	.byte	0x04, 0x17
        /*00da*/ 	.short	(.L_46 - .L_45)
.L_45:
        /*00dc*/ 	.word	0x00000000
        /*00e0*/ 	.short	0x0000
        /*00e2*/ 	.short	0x0000
        /*00e4*/ 	.byte	0x00, 0xf4, 0x21, 0x00


	//----- nvinfo : EIATTR_EXPLICIT_CLUSTER
	.align		4
.L_46:
        /*00e8*/ 	.byte	0x01, 0x3e
	.zero		2


	//----- nvinfo : EIATTR_CTA_PER_CLUSTER
	.align		4
        /*00ec*/ 	.byte	0x04, 0x3d
        /*00ee*/ 	.short	(.L_48 - .L_47)
.L_47:
        /*00f0*/ 	.word	0x00000002
        /*00f4*/ 	.word	0x00000001
        /*00f8*/ 	.word	0x00000001


	//----- nvinfo : EIATTR_AT_ENTRY_FRAGMENTS
	.align		4
.L_48:
        /*00fc*/ 	.byte	0x04, 0x4f
        /*00fe*/ 	.short	(.L_50 - .L_49)


	//   ....[0]....
.L_49:
        /*0100*/ 	.word	0x00000004


	//   ....[1]....
        /*0104*/ 	.word	0x00000005


	//----- nvinfo : EIATTR_RESERVED_SMEM_USED
	.align		4
.L_50:
        /*0108*/ 	.byte	0x01, 0x41
	.zero		2


	//----- nvinfo : EIATTR_SPARSE_MMA_MASK
	.align		4
        /*010c*/ 	.byte	0x03, 0x50
        /*010e*/ 	.short	0x0000


	//----- nvinfo : EIATTR_TCGEN05_2CTA_USED
	.align		4
        /*0110*/ 	.byte	0x01, 0x52
	.zero		2


	//----- nvinfo : EIATTR_MAXREG_COUNT
	.align		4
        /*0114*/ 	.byte	0x03, 0x1b
        /*0116*/ 	.short	0x00ff


	//----- nvinfo : EIATTR_NUM_BARRIERS
	.align		4
        /*0118*/ 	.byte	0x02, 0x4c
        /*011a*/ 	.byte	0x01
	.zero		1


	//----- nvinfo : EIATTR_INT_WARP_WIDE_INSTR_OFFSETS
	.align		4
        /*011c*/ 	.byte	0x04, 0x31
        /*011e*/ 	.short	(.L_52 - .L_51)


	//   ....[0]....
.L_51:
        /*0120*/ 	.word	0x00001b00


	//   ....[1]....
        /*0124*/ 	.word	0x00001b10


	//   ....[2]....
        /*0128*/ 	.word	0x00003620


	//   ....[3]....
        /*012c*/ 	.word	0x0000a440


	//   ....[4]....
        /*0130*/ 	.word	0x0000a490


	//----- nvinfo : EIATTR_COOP_GROUP_MASK_REGIDS
	.align		4
.L_52:
        /*0134*/ 	.byte	0x04, 0x29
        /*0136*/ 	.short	(.L_54 - .L_53)


	//   ....[0]....
.L_53:
        /*0138*/ 	.word	0xffffffff


	//   ....[1]....
        /*013c*/ 	.word	0xffffffff


	//   ....[2]....
        /*0140*/ 	.word	0xffffffff


	//   ....[3]....
        /*0144*/ 	.word	0xffffffff


	//----- nvinfo : EIATTR_COOP_GROUP_INSTR_OFFSETS
	.align		4
.L_54:
        /*0148*/ 	.byte	0x04, 0x28
        /*014a*/ 	.short	(.L_56 - .L_55)


	//   ....[0]....
.L_55:
        /*014c*/ 	.word	0x00000070


	//   ....[1]....
        /*0150*/ 	.word	0x00000670


	//   ....[2]....
        /*0154*/ 	.word	0x0000a2d0


	//   ....[3]....
        /*0158*/ 	.word	0x0000a540


	//----- nvinfo : EIATTR_VRC_CTA_INIT_COUNT
	.align		4
.L_56:
        /*015c*/ 	.byte	0x02, 0x4a
        /*015e*/ 	.byte	0x80
	.zero		1


	//----- nvinfo : EIATTR_MBARRIER_INSTR_OFFSETS
	.align		4
        /*0160*/ 	.byte	0x04, 0x39
        /*0162*/ 	.short	(.L_58 - .L_57)


	//   ....[0]....
.L_57:
        /*0164*/ 	.word	0x000002f0
        /*0168*/ 	.word	0x00000007
        /*016c*/ 	.word	0x00000000
        /*0170*/ 	.short	0x010a
        /*0172*/ 	.byte	0xff
	.zero		1


	//   ....[1]....
        /*0174*/ 	.word	0x00000310
        /*0178*/ 	.word	0x00000007
        /*017c*/ 	.word	0x00000000
        /*0180*/ 	.short	0x010a
        /*0182*/ 	.byte	0xff
	.zero		1


	//   ....[2]....
        /*0184*/ 	.word	0x000004e0
        /*0188*/ 	.word	0x00000009
        /*018c*/ 	.word	0x00000000
        /*0190*/ 	.short	0x010a
        /*0192*/ 	.byte	0xff
	.zero		1


	//   ....[3]....
        /*0194*/ 	.word	0x00000500
        /*0198*/ 	.word	0x00000009
        /*019c*/ 	.word	0x00000000
        /*01a0*/ 	.short	0x010a
        /*01a2*/ 	.byte	0xff
	.zero		1


	//   ....[4]....
        /*01a4*/ 	.word	0x000005f0
        /*01a8*/ 	.word	0x00000005
        /*01ac*/ 	.word	0x00000000
        /*01b0*/ 	.short	0x0101
        /*01b2*/ 	.byte	0xff
	.zero		1


	//   ....[5]....
        /*01b4*/ 	.word	0x00001bd0
        /*01b8*/ 	.word	0x000000ff
        /*01bc*/ 	.word	0x00000000
        /*01c0*/ 	.short	0x0100
        /*01c2*/ 	.byte	0x0a
	.zero		1


	//   ....[6]....
        /*01c4*/ 	.word	0x00003660
        /*01c8*/ 	.word	0x000000ff
        /*01cc*/ 	.word	0x00004808
        /*01d0*/ 	.short	0x0100
        /*01d2*/ 	.byte	0x08
	.zero		1


	//   ....[7]....
        /*01d4*/ 	.word	0x00004400
        /*01d8*/ 	.word	0x000000ff
        /*01dc*/ 	.word	0x00000000
        /*01e0*/ 	.short	0x010a
        /*01e2*/ 	.byte	0x0a
	.zero		1


	//   ....[8]....
        /*01e4*/ 	.word	0x00005ad0
        /*01e8*/ 	.word	0x000000ff
        /*01ec*/ 	.word	0x00000000
        /*01f0*/ 	.short	0x010a
        /*01f2*/ 	.byte	0x0a
	.zero		1


	//   ....[9]....
        /*01f4*/ 	.word	0x00005c00
        /*01f8*/ 	.word	0x000000ff
        /*01fc*/ 	.word	0x00004800
        /*0200*/ 	.short	0x0108
        /*0202*/ 	.byte	0x08
	.zero		1


	//   ....[10]....
        /*0204*/ 	.word	0x00005d00
        /*0208*/ 	.word	0x000000ff
        /*020c*/ 	.word	0x00004808
        /*0210*/ 	.short	0x0108
        /*0212*/ 	.byte	0x08
	.zero		1


	//   ....[11]....
        /*0214*/ 	.word	0x0000a570
        /*0218*/ 	.word	0x00000007
        /*021c*/ 	.word	0x00000000
        /*0220*/ 	.short	0x010a
        /*0222*/ 	.byte	0xff
	.zero		1


	//   ....[12]....
        /*0224*/ 	.word	0x0000a5d0
        /*0228*/ 	.word	0x00000009
        /*022c*/ 	.word	0x00000000
        /*0230*/ 	.short	0x010a
        /*0232*/ 	.byte	0xff
	.zero		1


	//   ....[13]....
        /*0234*/ 	.word	0x0000a620
        /*0238*/ 	.word	0x000000ff
        /*023c*/ 	.word	0x00000000
        /*0240*/ 	.short	0x010a
        /*0242*/ 	.byte	0x0a
	.zero		1


	//   ....[14]....
        /*0244*/ 	.word	0x0000a650
        /*0248*/ 	.word	0x000000ff
        /*024c*/ 	.word	0x00000000
        /*0250*/ 	.short	0x010a
        /*0252*/ 	.byte	0x0a
	.zero		1


	//----- nvinfo : EIATTR_NUM_MBARRIERS
	.align		4
.L_58:
        /*0254*/ 	.byte	0x03, 0x38
        /*0256*/ 	.short	0x0002


	//----- nvinfo : EIATTR_EXIT_INSTR_OFFSETS
	.align		4
        /*0258*/ 	.byte	0x04, 0x1c
        /*025a*/ 	.short	(.L_60 - .L_59)


	//   ....[0]....
.L_59:
        /*025c*/ 	.word	0x0000a550


	//----- nvinfo : EIATTR_REQNTID
	.align		4
.L_60:
        /*0260*/ 	.byte	0x04, 0x10
        /*0262*/ 	.short	(.L_62 - .L_61)
.L_61:
        /*0264*/ 	.word	0x00000080
        /*0268*/ 	.word	0x00000001
        /*026c*/ 	.word	0x00000001


	//----- nvinfo : EIATTR_CRS_STACK_SIZE
	.align		4
.L_62:
        /*0270*/ 	.byte	0x04, 0x1e
        /*0272*/ 	.short	(.L_64 - .L_63)
.L_63:
        /*0274*/ 	.word	0x00000000


	//----- nvinfo : EIATTR_CBANK_PARAM_SIZE
	.align		4
.L_64:
        /*0278*/ 	.byte	0x03, 0x19
        /*027a*/ 	.short	0x0050


	//----- nvinfo : EIATTR_PARAM_CBANK
	.align		4
        /*027c*/ 	.byte	0x04, 0x0a
        /*027e*/ 	.short	(.L_66 - .L_65)
	.align		4
.L_65:
        /*0280*/ 	.word	index@(.nv.constant0.matmul_kernel)
        /*0284*/ 	.short	0x0380
        /*0286*/ 	.short	0x0050


	//----- nvinfo : EIATTR_SW_WAR
	.align		4
.L_66:
        /*0288*/ 	.byte	0x04, 0x36
        /*028a*/ 	.short	(.L_68 - .L_67)
.L_67:
        /*028c*/ 	.word	0x00000008
.L_68:


//--------------------- .nv.compat                --------------------------
	.section	.nv.compat,"",@"SHT_CUDA_COMPAT_INFO"
	.align	4
        /*0000*/ 	.byte	0x02, 0x02, 0x02, 0x00, 0x02, 0x05, 0x05, 0x00, 0x02, 0x03, 0x00, 0x00, 0x02, 0x06, 0x01, 0x00


//--------------------- .nv.callgraph             --------------------------
	.section	.nv.callgraph,"",@"SHT_CUDA_CALLGRAPH"
	.align	4
	.sectionentsize	8
	.align		4
        /*0000*/ 	.word	0x00000000
	.align		4
        /*0004*/ 	.word	0xffffffff
	.align		4
        /*0008*/ 	.word	0x00000000
	.align		4
        /*000c*/ 	.word	0xfffffffe
	.align		4
        /*0010*/ 	.word	0x00000000
	.align		4
        /*0014*/ 	.word	0xfffffffd
	.align		4
        /*0018*/ 	.word	0x00000000
	.align		4
        /*001c*/ 	.word	0xfffffffc


//--------------------- .text.matmul_kernel       --------------------------
	.section	.text.matmul_kernel,"ax",@progbits
	.align	128
        .global         matmul_kernel
        .type           matmul_kernel,@function
        .size           matmul_kernel,(.L_x_28 - matmul_kernel)
        .other          matmul_kernel,@"STO_CUDA_ENTRY STV_DEFAULT"
matmul_kernel:
.text.matmul_kernel:
[----:B------:R-:W0:Y:S01]  /*0000*/  LDC R1, c[0x0][0x37c] ;  /* 0x0000df00ff017b82 */ /* 0x000e220000000800 */
[----:B------:R-:W1:Y:S01]  /*0010*/  S2R R66, SR_TID.X ;  /* 0x0000000000427919 */ /* 0x000e620000002100 */
[----:B------:R-:W2:Y:S01]  /*0020*/  LDCU.64 UR18, c[0x0][0x358] ;  /* 0x00006b00ff1277ac */ /* 0x000ea20008000a00 */
[----:B-1----:R-:W-:-:S13]  /*0030*/  ISETP.GE.U32.AND P0, PT, R66, 0x20, PT ;  /* 0x000000204200780c */ /* 0x002fda0003f06070 */
[----:B------:R-:W-:Y:S02]  /*0040*/  VOTEU.ANY UP0, P0 ;  /* 0x0000000000ff7886 */ /* 0x000fe40000000100 */
[----:B0-2---:R-:W-:Y:S05]  /*0050*/  BRA.U UP0, `(.L_x_0) ;  /* 0x0000000500887547 */ /* 0x005fea000b800000 */
[----:B------:R-:W0:Y:S01]  /*0060*/  S2R R11, SR_CgaCtaId ;  /* 0x00000000000b7919 */ /* 0x000e220000008800 */
[----:B------:R-:W-:Y:S01]  /*0070*/  NOP ;  /* 0x0000000000007918 */ /* 0x000fe20000000000 */
[----:B------:R-:W-:-:S04]  /*0080*/  MOV R0, 0x40 ;  /* 0x0000004000007802 */ /* 0x000fc80000000f00 */
[----:B0-----:R-:W-:Y:S02]  /*0090*/  LEA R2, R11, R0, 0x18 ;  /* 0x000000000b027211 */ /* 0x001fe400078ec0ff */
[----:B------:R-:W-:-:S04]  /*00a0*/  MOV R0, 0x400 ;  /* 0x0000040000007802 */ /* 0x000fc80000000f00 */
[----:B------:R-:W0:Y:S01]  /*00b0*/  LDS.U8 R2, [R2] ;  /* 0x0000000002027984 */ /* 0x000e220000000000 */
[----:B------:R-:W-:Y:S02]  /*00c0*/  LEA R0, R11, R0, 0x18 ;  /* 0x000000000b007211 */ /* 0x000fe400078ec0ff */
[----:B0-----:R-:W-:-:S13]  /*00d0*/  ISETP.NE.AND P0, PT, R2, RZ, PT ;  /* 0x000000ff0200720c */ /* 0x001fda0003f05270 */
[----:B------:R-:W-:Y:S05]  /*00e0*/  @P0 BRA `(.L_x_1) ;  /* 0x00000004004c0947 */ /* 0x000fea0003800000 */
[C---:B------:R-:W-:Y:S02]  /*00f0*/  LOP3.LUT R2, R11.reuse, 0x1, RZ, 0xc0, !PT ;  /* 0x000000010b027812 */ /* 0x040fe400078ec0ff */
[----:B------:R-:W-:Y:S02]  /*0100*/  LOP3.LUT R5, R11, 0x1, RZ, 0x3c, !PT ;  /* 0x000000010b057812 */ /* 0x000fe400078e3cff */
[----:B------:R-:W-:-:S13]  /*0110*/  ISETP.NE.U32.AND P0, PT, R2, 0x1, PT ;  /* 0x000000010200780c */ /* 0x000fda0003f05070 */
[----:B------:R-:W-:Y:S05]  /*0120*/  @!P0 BRA `(.L_x_2) ;  /* 0x0000000000c08947 */ /* 0x000fea0003800000 */
[----:B------:R-:W-:Y:S01]  /*0130*/  ELECT P1, URZ, PT ;  /* 0x0000000000ff782f */ /* 0x000fe20003820000 */
[----:B------:R-:W-:-:S12]  /*0140*/  BSSY B0, `(.L_x_2) ;  /* 0x000002e000007945 */ /* 0x000fd80003800000 */
[----:B------:R-:W-:Y:S05]  /*0150*/  @!P1 BRA `(.L_x_3) ;  /* 0x0000000000b09947 */ /* 0x000fea0003800000 */
[----:B------:R-:W-:-:S05]  /*0160*/  UMOV UR4, 0x4 ;  /* 0x0000000400047882 */ /* 0x000fca0000000000 */
[----:B------:R-:W-:Y:S04]  /*0170*/  DEPBAR.LE SB0, 0x36 ;  /* 0x00008d800000791a */ /* 0x000fe80000000000 */
[----:B------:R-:W0:Y:S02]  /*0180*/  UTCATOMSWS.2CTA.FIND_AND_SET.ALIGN UP1, UR4, UR4 ;  /* 0x00000004000475e3 */ /* 0x000e240008220800 */
[----:B0-----:R-:W-:Y:S01]  /*0190*/  PLOP3.LUT P1, PT, PT, PT, UP1, 0x80, 0x8 ;  /* 0x000000000008781c */ /* 0x001fe20003f2f018 */
[----:B------:R-:W-:-:S03]  /*01a0*/  IMAD.U32 R4, RZ, RZ, UR4 ;  /* 0x00000004ff047e24 */ /* 0x000fc6000f8e00ff */
[----:B------:R-:W-:-:S04]  /*01b0*/  SEL R2, RZ, 0xffffffff, !P1 ;  /* 0xffffffffff027807 */ /* 0x000fc80004800000 */
[----:B------:R-:W-:-:S13]  /*01c0*/  ISETP.NE.AND P1, PT, R2, RZ, PT ;  /* 0x000000ff0200720c */ /* 0x000fda0003f25270 */
[----:B------:R-:W-:Y:S05]  /*01d0*/  @P1 BRA `(.L_x_4) ;  /* 0x0000000000241947 */ /* 0x000fea0003800000 */
.L_x_5:
[----:B------:R-:W-:Y:S05]  /*01e0*/  NANOSLEEP 0x64 ;  /* 0x000000640000795d */ /* 0x000fea0003800000 */
[----:B------:R-:W-:-:S05]  /*01f0*/  UMOV UR4, 0x4 ;  /* 0x0000000400047882 */ /* 0x000fca0000000000 */
[----:B------:R-:W-:Y:S04]  /*0200*/  DEPBAR.LE SB0, 0x36 ;  /* 0x00008d800000791a */ /* 0x000fe80000000000 */
[----:B------:R-:W0:Y:S02]  /*0210*/  UTCATOMSWS.2CTA.FIND_AND_SET.ALIGN UP1, UR4, UR4 ;  /* 0x00000004000475e3 */ /* 0x000e240008220800 */
[----:B0-----:R-:W-:Y:S01]  /*0220*/  PLOP3.LUT P1, PT, PT, PT, UP1, 0x80, 0x8 ;  /* 0x000000000008781c */ /* 0x001fe20003f2f018 */
[----:B------:R-:W-:-:S03]  /*0230*/  IMAD.U32 R4, RZ, RZ, UR4 ;  /* 0x00000004ff047e24 */ /* 0x000fc6000f8e00ff */
[----:B------:R-:W-:-:S04]  /*0240*/  SEL R2, RZ, 0xffffffff, !P1 ;  /* 0xffffffffff027807 */ /* 0x000fc80004800000 */
[----:B------:R-:W-:-:S13]  /*0250*/  ISETP.NE.AND P1, PT, R2, RZ, PT ;  /* 0x000000ff0200720c */ /* 0x000fda0003f25270 */
[----:B------:R-:W-:Y:S05]  /*0260*/  @!P1 BRA `(.L_x_5) ;  /* 0xfffffffc00dc9947 */ /* 0x000fea000383ffff */
.L_x_4:
[----:B------:R-:W-:Y:S01]  /*0270*/  MOV R2, 0x60 ;  /* 0x0000006000027802 */ /* 0x000fe20000000f00 */
[----:B------:R-:W-:Y:S01]  /*0280*/  IMAD.MOV.U32 R10, RZ, RZ, 0x4 ;  /* 0x00000004ff0a7424 */ /* 0x000fe200078e00ff */
[----:B------:R-:W-:Y:S01]  /*0290*/  MOV R3, 0x58 ;  /* 0x0000005800037802 */ /* 0x000fe20000000f00 */
[----:B------:R-:W-:Y:S01]  /*02a0*/  IMAD.MOV.U32 R13, RZ, RZ, 0xf ;  /* 0x0000000fff0d7424 */ /* 0x000fe200078e00ff */
[C---:B------:R-:W-:Y:S02]  /*02b0*/  LEA R6, R11.reuse, R2, 0x18 ;  /* 0x000000020b067211 */ /* 0x040fe400078ec0ff */
[----:B------:R-:W-:-:S03]  /*02c0*/  LEA R7, R11, R3, 0x18 ;  /* 0x000000030b077211 */ /* 0x000fc600078ec0ff */
[----:B------:R-:W0:Y:S02]  /*02d0*/  LDS R2, [R6] ;  /* 0x0000000006027984 */ /* 0x000e240000000800 */
[----:B0-----:R-:W-:-:S04]  /*02e0*/  IMAD.U32 R2, R2, -0x80000000, RZ ;  /* 0x8000000002027824 */ /* 0x001fc800078e00ff */
[----:B------:R-:W0:Y:S02]  /*02f0*/  SYNCS.PHASECHK.TRANS64.TRYWAIT P1, [R7+URZ], R2 ;  /* 0x00000002070075a7 */ /* 0x000e2400080211ff */
[----:B0-----:R-:W-:Y:S05]  /*0300*/  @P1 BRA `(.L_x_6) ;  /* 0x0000000000081947 */ /* 0x001fea0003800000 */
[----:B------:R-:W0:Y:S02]  /*0310*/  SYNCS.PHASECHK.TRANS64.TRYWAIT P1, [R7+URZ], R2 ;  /* 0x00000002070075a7 */ /* 0x000e2400080211ff */
[----:B0-----:R-:W-:Y:S05]  /*0320*/  @!P1 BRA `(.L_x_7) ;  /* 0x000000a0008c9947 */ /* 0x001fea0003800000 */
.L_x_6:
[C---:B------:R-:W-:Y:S01]  /*0330*/  PRMT R9, R5.reuse, 0x654, R7 ;  /* 0x0000065405097816 */ /* 0x040fe20000000007 */
[C---:B0-----:R-:W-:Y:S01]  /*0340*/  IMAD.SHL.U32 R3, R4.reuse, 0x20, RZ ;  /* 0x0000002004037824 */ /* 0x041fe200078e00ff */
[----:B------:R-:W-:Y:S01]  /*0350*/  PRMT R8, R5, 0x654, R0 ;  /* 0x0000065405087816 */ /* 0x000fe20000000000 */
[----:B------:R-:W-:Y:S01]  /*0360*/  IMAD.MOV.U32 R12, RZ, RZ, 0x1 ;  /* 0x00000001ff0c7424 */ /* 0x000fe200078e00ff */
[----:B------:R0:W-:Y:S01]  /*0370*/  SYNCS.ARRIVE.TRANS64.RED RZ, [R9+URZ], R10 ;  /* 0x0000000a09ff79a7 */ /* 0x0001e200080004ff */
[----:B------:R-:W-:Y:S01]  /*0380*/  VIADD R7, R4, 0x10 ;  /* 0x0000001004077836 */ /* 0x000fe20000000000 */
[----:B------:R1:W-:Y:S01]  /*0390*/  STS [R0], R3 ;  /* 0x0000000300007388 */ /* 0x0003e20000000800 */
[----:B------:R-:W-:-:S03]  /*03a0*/  SHF.L.U32 R2, R13, R4, RZ ;  /* 0x000000040d027219 */ /* 0x000fc600000006ff */
[----:B------:R-:W-:Y:S01]  /*03b0*/  SHF.L.U32 R7, R12, R7, RZ ;  /* 0x000000070c077219 */ /* 0x000fe200000006ff */
[----:B------:R1:W-:Y:S01]  /*03c0*/  STAS [R8.64], R4 ;  /* 0x0000000408007dbd */ /* 0x0003e2000c0008ff */
[----:B0-----:R-:W-:Y:S02]  /*03d0*/  MOV R10, 0x50 ;  /* 0x00000050000a7802 */ /* 0x001fe40000000f00 */
[----:B------:R-:W-:Y:S02]  /*03e0*/  LOP3.LUT R2, R7, R2, RZ, 0xfc, !PT ;  /* 0x0000000207027212 */ /* 0x000fe400078efcff */
[----:B------:R-:W-:-:S05]  /*03f0*/  LEA R7, R11, R10, 0x18 ;  /* 0x0000000a0b077211 */ /* 0x000fca00078ec0ff */
[----:B------:R1:W-:Y:S04]  /*0400*/  ATOMS.OR RZ, [R7], R2 ;  /* 0x0000000207ff738c */ /* 0x0003e80003000000 */
[----:B------:R1:W-:Y:S02]  /*0410*/  ATOMS.XOR RZ, [R6], R12 ;  /* 0x0000000c06ff738c */ /* 0x0003e40003800000 */
.L_x_3:
[----:B------:R-:W-:Y:S05]  /*0420*/  BSYNC B0 ;  /* 0x0000000000007941 */ /* 0x000fea0003800000 */
.L_x_2:
[----:B------:R-:W-:Y:S05]  /*0430*/  @P0 BRA `(.L_x_8) ;  /* 0x0000000000880947 */ /* 0x000fea0003800000 */
[----:B------:R-:W-:Y:S05]  /*0440*/  WARPSYNC.ALL ;  /* 0x0000000000007948 */ /* 0x000fea0003800000 */
[----:B------:R-:W-:Y:S01]  /*0450*/  NOP ;  /* 0x0000000000007918 */ /* 0x000fe20000000000 */
[----:B------:R-:W-:-:S13]  /*0460*/  ELECT P0, URZ, PT ;  /* 0x0000000000ff782f */ /* 0x000fda0003800000 */
[----:B------:R-:W-:Y:S05]  /*0470*/  @!P0 BRA `(.L_x_8) ;  /* 0x0000000000788947 */ /* 0x000fea0003800000 */
[----:B-1----:R-:W-:Y:S02]  /*0480*/  MOV R2, 0x60 ;  /* 0x0000006000027802 */ /* 0x002fe40000000f00 */
[----:B------:R-:W-:Y:S02]  /*0490*/  MOV R4, 0x58 ;  /* 0x0000005800047802 */ /* 0x000fe40000000f00 */
        /* <DEDUP_REMOVED lines=8> */
.L_x_9:
[----:B------:R-:W1:Y:S01]  /*0520*/  LDS R2, [R0] ;  /* 0x0000000000027984 */ /* 0x000e620000000800 */
[----:B------:R-:W-:Y:S01]  /*0530*/  IMAD.MOV.U32 R7, RZ, RZ, 0xf ;  /* 0x0000000fff077424 */ /* 0x000fe200078e00ff */
[----:B------:R-:W-:Y:S01]  /*0540*/  PRMT R5, R5, 0x654, R9 ;  /* 0x0000065405057816 */ /* 0x000fe20000000009 */
[----:B------:R-:W-:Y:S02]  /*0550*/  IMAD.MOV.U32 R13, RZ, RZ, 0x1 ;  /* 0x00000001ff0d7424 */ /* 0x000fe400078e00ff */
[C---:B01----:R-:W-:Y:S02]  /*0560*/  IMAD.SHL.U32 R3, R2.reuse, 0x20, RZ ;  /* 0x0000002002037824 */ /* 0x043fe400078e00ff */
[----:B------:R-:W-:Y:S01]  /*0570*/  VIADD R4, R2, 0x10 ;  /* 0x0000001002047836 */ /* 0x000fe20000000000 */
[----:B------:R-:W-:Y:S02]  /*0580*/  SHF.L.U32 R2, R7, R2, RZ ;  /* 0x0000000207027219 */ /* 0x000fe400000006ff */
[----:B------:R0:W-:Y:S02]  /*0590*/  STS [R0], R3 ;  /* 0x0000000300007388 */ /* 0x0001e40000000800 */
[----:B------:R-:W-:-:S02]  /*05a0*/  SHF.L.U32 R7, R13, R4, RZ ;  /* 0x000000040d077219 */ /* 0x000fc400000006ff */
[----:B------:R-:W-:Y:S02]  /*05b0*/  MOV R4, 0x50 ;  /* 0x0000005000047802 */ /* 0x000fe40000000f00 */
[----:B------:R-:W-:Y:S02]  /*05c0*/  LOP3.LUT R2, R7, R2, RZ, 0xfc, !PT ;  /* 0x0000000207027212 */ /* 0x000fe400078efcff */
[----:B------:R-:W-:-:S05]  /*05d0*/  LEA R11, R11, R4, 0x18 ;  /* 0x000000040b0b7211 */ /* 0x000fca00078ec0ff */
[----:B------:R0:W-:Y:S01]  /*05e0*/  ATOMS.OR RZ, [R11], R2 ;  /* 0x000000020bff738c */ /* 0x0001e20003000000 */
[----:B------:R0:W-:Y:S03]  /*05f0*/  SYNCS.ARRIVE.TRANS64.RED.A1T0 RZ, [R5+URZ], RZ ;  /* 0x000000ff05ff79a7 */ /* 0x0001e600081004ff */
[----:B------:R0:W-:Y:S01]  /*0600*/  ATOMS.XOR RZ, [R6], R13 ;  /* 0x0000000d06ff738c */ /* 0x0001e20003800000 */
[----:B------:R-:W-:Y:S05]  /*0610*/  BRA `(.L_x_8) ;  /* 0x0000000000107947 */ /* 0x000fea0003800000 */
.L_x_1:
[----:B------:R-:W-:Y:S01]  /*0620*/  IMAD.MOV.U32 R3, RZ, RZ, -0x1 ;  /* 0xffffffffff037424 */ /* 0x000fe200078e00ff */
[----:B------:R-:W-:-:S04]  /*0630*/  MOV R2, 0x660 ;  /* 0x0000066000027802 */ /* 0x000fc80000000f00 */
[----:B------:R0:W-:Y:S03]  /*0640*/  STS [R0], R3 ;  /* 0x0000000300007388 */ /* 0x0001e60000000800 */
[----:B0-----:R-:W-:Y:S05]  /*0650*/  CALL.REL.NOINC `($__internal_1_$__cuda_sm10x_tcgen05_guardrail_trap_phase_invalid_during_alloc) ;  /* 0x000000a000147944 */ /* 0x001fea0003c00000 */
.L_x_8:
[----:B------:R-:W-:Y:S05]  /*0660*/  WARPSYNC.ALL ;  /* 0x0000000000007948 */ /* 0x000fea0003800000 */
[----:B------:R-:W-:Y:S01]  /*0670*/  NOP ;  /* 0x0000000000007918 */ /* 0x000fe20000000000 */
.L_x_0:
[----:B01----:R-:W0:Y:S08]  /*0680*/  LDC.64 R6, c[0x0][0x398] ;  /* 0x0000e600ff067b82 */ /* 0x003e300000000a00 */
[----:B------:R-:W1:Y:S02]  /*0690*/  S2UR UR5, SR_CgaSize ;  /* 0x00000000000579c3 */ /* 0x000e640000008a00 */
[----:B-1----:R-:W-:-:S12]  /*06a0*/  UIMAD UR5, UR5, -0xa0, URZ ;  /* 0xffffff60050578a4 */ /* 0x002fd8000f8e02ff */
[----:B------:R-:W1:Y:S01]  /*06b0*/  LDCU UR5, c[0x0][UR5+0x2b0] ;  /* 0x00005600050577ac */ /* 0x000e620008000800 */
[----:B------:R-:W-:Y:S01]  /*06c0*/  SHF.R.U32.HI R154, RZ, 0x5, R66 ;  /* 0x00000005ff9a7819 */ /* 0x000fe20000011642 */
[----:B------:R-:W-:Y:S01]  /*06d0*/  UMOV UR8, 0x400 ;  /* 0x0000040000087882 */ /* 0x000fe20000000000 */
[----:B------:R-:W2:Y:S01]  /*06e0*/  LDCU UR21, c[0x0][0x3a4] ;  /* 0x00007480ff1577ac */ /* 0x000ea20008000800 */
[----:B------:R-:W3:Y:S01]  /*06f0*/  S2UR UR4, SR_CTAID.X ;  /* 0x00000000000479c3 */ /* 0x000ee20000002500 */
[----:B------:R-:W4:Y:S07]  /*0700*/  LDCU.128 UR12, c[0x0][0x380] ;  /* 0x00007000ff0c77ac */ /* 0x000f2e0008000c00 */
[----:B------:R-:W5:Y:S01]  /*0710*/  S2UR UR11, SR_CgaCtaId ;  /* 0x00000000000b79c3 */ /* 0x000f620000008800 */
[----:B0-----:R-:W-:Y:S01]  /*0720*/  VIADD R0, R7, 0x3f ;  /* 0x0000003f07007836 */ /* 0x001fe20000000000 */
[----:B------:R-:W-:-:S06]  /*0730*/  IABS R21, R7 ;  /* 0x0000000700157213 */ /* 0x000fcc0000000000 */
[----:B------:R-:W0:Y:S01]  /*0740*/  LDC R139, c[0x0][0x3a0] ;  /* 0x0000e800ff8b7b82 */ /* 0x000e220000000800 */
[----:B------:R-:W-:Y:S02]  /*0750*/  IABS R18, R6 ;  /* 0x0000000600127213 */ /* 0x000fe40000000000 */
[----:B------:R-:W-:Y:S02]  /*0760*/  SHF.R.S32.HI R3, RZ, 0x1f, R0 ;  /* 0x0000001fff037819 */ /* 0x000fe40000011400 */
[----:B---3--:R-:W-:Y:S02]  /*0770*/  I2FP.F32.U32 R5, UR4 ;  /* 0x0000000400057c45 */ /* 0x008fe40008201000 */
[----:B------:R-:W-:-:S03]  /*0780*/  LEA.HI R3, R3, R0, RZ, 0x6 ;  /* 0x0000000003037211 */ /* 0x000fc600078f30ff */
[----:B-1----:R-:W-:Y:S01]  /*0790*/  FMUL R5, R5, UR5 ;  /* 0x0000000505057c20 */ /* 0x002fe20008400000 */
[----:B------:R-:W-:Y:S01]  /*07a0*/  SHF.R.S32.HI R3, RZ, 0x6, R3 ;  /* 0x00000006ff037819 */ /* 0x000fe20000011403 */
[----:B-----5:R-:W-:Y:S02]  /*07b0*/  ULOP3.LUT UR5, UR11, 0x1, URZ, 0xc0, !UPT ;  /* 0x000000010b057892 */ /* 0x020fe4000f8ec0ff */
[----:B------:R-:W-:Y:S02]  /*07c0*/  ULEA UR8, UR11, UR8, 0x18 ;  /* 0x000000080b087291 */ /* 0x000fe4000f8ec0ff */
[----:B------:R-:W-:Y:S01]  /*07d0*/  IMAD.SHL.U32 R4, R3, 0x8, RZ ;  /* 0x0000000803047824 */ /* 0x000fe200078e00ff */
[----:B------:R-:W-:Y:S01]  /*07e0*/  F2I.U32.TRUNC.NTZ R5, R5 ;  /* 0x0000000500057305 */ /* 0x000fe2000020f000 */
[----:B------:R-:W-:Y:S01]  /*07f0*/  USHF.L.U32 UR4, UR5, 0x5, URZ ;  /* 0x0000000505047899 */ /* 0x000fe200080006ff */
[----:B------:R-:W-:Y:S01]  /*0800*/  BAR.SYNC.DEFER_BLOCKING 0x0 ;  /* 0x0000000000007b1d */ /* 0x000fe20000010000 */
[----:B------:R-:W-:Y:S01]  /*0810*/  UIADD3 UR10, UPT, UPT, UR8, 0x4800, URZ ;  /* 0x00004800080a7890 */ /* 0x000fe2000fffe0ff */
[----:B------:R-:W-:-:S04]  /*0820*/  IABS R9, R4 ;  /* 0x0000000400097213 */ /* 0x000fc80000000000 */
[----:B------:R-:W1:Y:S08]  /*0830*/  I2F.RP R0, R9 ;  /* 0x0000000900007306 */ /* 0x000e700000209400 */
[----:B-1----:R-:W1:Y:S01]  /*0840*/  MUFU.RCP R0, R0 ;  /* 0x0000000000007308 */ /* 0x002e620000001000 */
[----:B------:R-:W3:Y:S01]  /*0850*/  LDS R30, [UR8] ;  /* 0x00000008ff1e7984 */ /* 0x000ee20008000800 */
[----:B-1----:R-:W-:Y:S01]  /*0860*/  VIADD R2, R0, 0xffffffe ;  /* 0x0ffffffe00027836 */ /* 0x002fe20000000000 */
[----:B------:R-:W-:-:S05]  /*0870*/  IABS R0, R5 ;  /* 0x0000000500007213 */ /* 0x000fca0000000000 */
[----:B------:R1:W5:Y:S02]  /*0880*/  F2I.FTZ.U32.TRUNC.NTZ R3, R2 ;  /* 0x0000000200037305 */ /* 0x000364000021f000 */
[----:B-1----:R-:W-:Y:S02]  /*0890*/  IMAD.MOV.U32 R2, RZ, RZ, RZ ;  /* 0x000000ffff027224 */ /* 0x002fe400078e00ff */
[----:B-----5:R-:W-:-:S04]  /*08a0*/  IMAD.MOV R8, RZ, RZ, -R3 ;  /* 0x000000ffff087224 */ /* 0x020fc800078e0a03 */
[----:B------:R-:W-:Y:S01]  /*08b0*/  IMAD R11, R8, R9, RZ ;  /* 0x00000009080b7224 */ /* 0x000fe200078e02ff */
[----:B------:R-:W-:Y:S02]  /*08c0*/  IABS R8, R4 ;  /* 0x0000000400087213 */ /* 0x000fe40000000000 */
[----:B---3--:R-:W-:Y:S01]  /*08d0*/  R2UR UR20, R30 ;  /* 0x000000001e1472ca */ /* 0x008fe200000e0000 */
[----:B------:R-:W-:-:S04]  /*08e0*/  IMAD.HI.U32 R3, R3, R11, R2 ;  /* 0x0000000b03037227 */ /* 0x000fc800078e0002 */
[----:B------:R-:W-:Y:S02]  /*08f0*/  IMAD.MOV R2, RZ, RZ, -R8 ;  /* 0x000000ffff027224 */ /* 0x000fe400078e0a08 */
[----:B------:R-:W-:-:S04]  /*0900*/  IMAD.HI.U32 R3, R3, R0, RZ ;  /* 0x0000000003037227 */ /* 0x000fc800078e00ff */
[----:B------:R-:W-:Y:S01]  /*0910*/  IMAD R0, R3, R2, R0 ;  /* 0x0000000203007224 */ /* 0x000fe200078e0200 */
[----:B------:R-:W-:Y:S04]  /*0920*/  BAR.SYNC.DEFER_BLOCKING 0x0 ;  /* 0x0000000000007b1d */ /* 0x000fe80000010000 */
[----:B------:R-:W-:-:S13]  /*0930*/  ISETP.GT.U32.AND P1, PT, R9, R0, PT ;  /* 0x000000000900720c */ /* 0x000fda0003f24070 */
[----:B------:R-:W-:Y:S02]  /*0940*/  @!P1 IMAD.IADD R0, R0, 0x1, -R9 ;  /* 0x0000000100009824 */ /* 0x000fe400078e0a09 */
[----:B------:R-:W-:Y:S01]  /*0950*/  @!P1 VIADD R3, R3, 0x1 ;  /* 0x0000000103039836 */ /* 0x000fe20000000000 */
[----:B------:R-:W-:Y:S02]  /*0960*/  ISETP.NE.AND P1, PT, R4, RZ, PT ;  /* 0x000000ff0400720c */ /* 0x000fe40003f25270 */
[----:B------:R-:W-:Y:S02]  /*0970*/  ISETP.GE.U32.AND P0, PT, R0, R9, PT ;  /* 0x000000090000720c */ /* 0x000fe40003f06070 */
[----:B------:R-:W-:-:S04]  /*0980*/  LOP3.LUT R0, R5, R4, RZ, 0x3c, !PT ;  /* 0x0000000405007212 */ /* 0x000fc800078e3cff */
[----:B------:R-:W-:Y:S01]  /*0990*/  ISETP.GE.AND P2, PT, R0, RZ, PT ;  /* 0x000000ff0000720c */ /* 0x000fe20003f46270 */
[----:B------:R-:W-:-:S06]  /*09a0*/  VIADD R0, R6, 0x1ff ;  /* 0x000001ff06007836 */ /* 0x000fcc0000000000 */
[----:B------:R-:W-:-:S04]  /*09b0*/  @P0 VIADD R3, R3, 0x1 ;  /* 0x0000000103030836 */ /* 0x000fc80000000000 */
[----:B------:R-:W-:Y:S01]  /*09c0*/  IMAD.MOV.U32 R2, RZ, RZ, R3 ;  /* 0x000000ffff027224 */ /* 0x000fe200078e0003 */
[----:B------:R-:W-:-:S03]  /*09d0*/  SHF.R.S32.HI R3, RZ, 0x1f, R0 ;  /* 0x0000001fff037819 */ /* 0x000fc60000011400 */
[----:B------:R-:W-:Y:S01]  /*09e0*/  @!P2 IMAD.MOV R2, RZ, RZ, -R2 ;  /* 0x000000ffff02a224 */ /* 0x000fe200078e0a02 */
[----:B------:R-:W-:Y:S02]  /*09f0*/  @!P1 LOP3.LUT R2, RZ, R4, RZ, 0x33, !PT ;  /* 0x00000004ff029212 */ /* 0x000fe400078e33ff */
[----:B------:R-:W-:-:S03]  /*0a00*/  LEA.HI R3, R3, R0, RZ, 0x9 ;  /* 0x0000000003037211 */ /* 0x000fc600078f48ff */
[----:B------:R-:W-:Y:S02]  /*0a10*/  IMAD.SHL.U32 R12, R2, 0x8, RZ ;  /* 0x00000008020c7824 */ /* 0x000fe400078e00ff */
[----:B------:R-:W-:-:S03]  /*0a20*/  IMAD.MOV R2, RZ, RZ, -R2 ;  /* 0x000000ffff027224 */ /* 0x000fc600078e0a02 */
[----:B------:R-:W-:Y:S01]  /*0a30*/  LEA.HI.SX32 R3, R3, -R12, 0x17 ;  /* 0x8000000c03037211 */ /* 0x000fe200078fbaff */
[----:B------:R-:W-:Y:S02]  /*0a40*/  IMAD R10, R4, R2, R5 ;  /* 0x00000002040a7224 */ /* 0x000fe400078e0205 */
[----:B------:R-:W-:Y:S01]  /*0a50*/  IMAD.MOV.U32 R2, RZ, RZ, RZ ;  /* 0x000000ffff027224 */ /* 0x000fe200078e00ff */
[----:B------:R-:W-:Y:S02]  /*0a60*/  VIMNMX R13, PT, PT, R3, 0x8, PT ;  /* 0x00000008030d7848 */ /* 0x000fe40003fe0100 */
[----:B------:R-:W-:Y:S02]  /*0a70*/  IABS R4, R10 ;  /* 0x0000000a00047213 */ /* 0x000fe40000000000 */
[----:B------:R-:W-:-:S04]  /*0a80*/  IABS R9, R13 ;  /* 0x0000000d00097213 */ /* 0x000fc80000000000 */
[----:B------:R-:W1:Y:S08]  /*0a90*/  I2F.RP R0, R9 ;  /* 0x0000000900007306 */ /* 0x000e700000209400 */
[----:B-1----:R-:W1:Y:S02]  /*0aa0*/  MUFU.RCP R0, R0 ;  /* 0x0000000000007308 */ /* 0x002e640000001000 */
[----:B-1----:R-:W-:Y:S01]  /*0ab0*/  VIADD R3, R0, 0xffffffe ;  /* 0x0ffffffe00037836 */ /* 0x002fe20000000000 */
[----:B------:R-:W-:-:S05]  /*0ac0*/  IABS R0, R13 ;  /* 0x0000000d00007213 */ /* 0x000fca0000000000 */
[----:B------:R-:W1:Y:S01]  /*0ad0*/  F2I.FTZ.U32.TRUNC.NTZ R3, R3 ;  /* 0x0000000300037305 */ /* 0x000e62000021f000 */
[----:B------:R-:W-:Y:S02]  /*0ae0*/  IMAD.MOV R0, RZ, RZ, -R0 ;  /* 0x000000ffff007224 */ /* 0x000fe400078e0a00 */
[----:B-1----:R-:W-:-:S04]  /*0af0*/  IMAD.MOV R8, RZ, RZ, -R3 ;  /* 0x000000ffff087224 */ /* 0x002fc800078e0a03 */
[----:B------:R-:W-:Y:S02]  /*0b00*/  IMAD R5, R8, R9, RZ ;  /* 0x0000000908057224 */ /* 0x000fe400078e02ff */
[----:B------:R-:W1:Y:S02]  /*0b10*/  I2F.RP R8, R21 ;  /* 0x0000001500087306 */ /* 0x000e640000209400 */
[----:B------:R-:W-:-:S04]  /*0b20*/  IMAD.HI.U32 R2, R3, R5, R2 ;  /* 0x0000000503027227 */ /* 0x000fc800078e0002 */
[----:B------:R-:W-:Y:S02]  /*0b30*/  IMAD.MOV.U32 R5, RZ, RZ, R4 ;  /* 0x000000ffff057224 */ /* 0x000fe400078e0004 */
[----:B------:R-:W3:Y:S02]  /*0b40*/  I2F.RP R3, R18 ;  /* 0x0000001200037306 */ /* 0x000ee40000209400 */
[----:B------:R-:W-:-:S04]  /*0b50*/  IMAD.HI.U32 R2, R2, R5, RZ ;  /* 0x0000000502027227 */ /* 0x000fc800078e00ff */
[----:B------:R-:W-:Y:S02]  /*0b60*/  IMAD R0, R2, R0, R5 ;  /* 0x0000000002007224 */ /* 0x000fe400078e0205 */
[----:B-1----:R-:W1:Y:S03]  /*0b70*/  MUFU.RCP R8, R8 ;  /* 0x0000000800087308 */ /* 0x002e660000001000 */
[----:B------:R-:W-:-:S05]  /*0b80*/  ISETP.GT.U32.AND P1, PT, R9, R0, PT ;  /* 0x000000000900720c */ /* 0x000fca0003f24070 */
[----:B---3--:R-:W3:Y:S08]  /*0b90*/  MUFU.RCP R3, R3 ;  /* 0x0000000300037308 */ /* 0x008ef00000001000 */
[----:B------:R-:W-:Y:S02]  /*0ba0*/  @!P1 IMAD.IADD R0, R0, 0x1, -R9 ;  /* 0x0000000100009824 */ /* 0x000fe400078e0a09 */
[----:B-1----:R-:W-:-:S02]  /*0bb0*/  VIADD R4, R8, 0xffffffe ;  /* 0x0ffffffe08047836 */ /* 0x002fc40000000000 */
[----:B------:R-:W-:Y:S01]  /*0bc0*/  @!P1 VIADD R2, R2, 0x1 ;  /* 0x0000000102029836 */ /* 0x000fe20000000000 */
[----:B------:R-:W-:Y:S01]  /*0bd0*/  ISETP.GE.U32.AND P0, PT, R0, R9, PT ;  /* 0x000000090000720c */ /* 0x000fe20003f06070 */
[----:B------:R-:W1:Y:S01]  /*0be0*/  F2I.FTZ.U32.TRUNC.NTZ R5, R4 ;  /* 0x0000000400057305 */ /* 0x000e62000021f000 */
[----:B------:R-:W-:Y:S02]  /*0bf0*/  LOP3.LUT R0, R10, R13, RZ, 0x3c, !PT ;  /* 0x0000000d0a007212 */ /* 0x000fe400078e3cff */
[----:B------:R-:W-:Y:S01]  /*0c00*/  ISETP.NE.AND P1, PT, R13, RZ, PT ;  /* 0x000000ff0d00720c */ /* 0x000fe20003f25270 */
[----:B---3--:R-:W-:Y:S01]  /*0c10*/  VIADD R3, R3, 0xffffffe ;  /* 0x0ffffffe03037836 */ /* 0x008fe20000000000 */
[----:B------:R-:W-:Y:S01]  /*0c20*/  ISETP.GE.AND P2, PT, R0, RZ, PT ;  /* 0x000000ff0000720c */ /* 0x000fe20003f46270 */
[----:B------:R-:W-:Y:S01]  /*0c30*/  IMAD.SHL.U32 R0, R154, 0x200000, RZ ;  /* 0x002000009a007824 */ /* 0x000fe200078e00ff */
[----:B------:R-:W-:-:S03]  /*0c40*/  SHF.R.U32.HI R9, RZ, 0x5, R66 ;  /* 0x00000005ff097819 */ /* 0x000fc60000011642 */
[----:B------:R-:W3:Y:S01]  /*0c50*/  F2I.FTZ.U32.TRUNC.NTZ R3, R3 ;  /* 0x0000000300037305 */ /* 0x000ee2000021f000 */
[----:B------:R-:W-:Y:S01]  /*0c60*/  LOP3.LUT R0, R0, 0x600000, RZ, 0xc0, !PT ;  /* 0x0060000000007812 */ /* 0x000fe200078ec0ff */
[----:B------:R-:W-:Y:S01]  /*0c70*/  @P0 VIADD R2, R2, 0x1 ;  /* 0x0000000102020836 */ /* 0x000fe20000000000 */
[----:B------:R-:W-:Y:S02]  /*0c80*/  SGXT.U32 R9, R9, 0x2 ;  /* 0x000000020909781a */ /* 0x000fe40000000000 */
[----:B------:R-:W-:Y:S01]  /*0c90*/  R2UR UR9, R0 ;  /* 0x00000000000972ca */ /* 0x000fe200000e0000 */
[----:B-1----:R-:W-:Y:S02]  /*0ca0*/  IMAD.MOV R4, RZ, RZ, -R5 ;  /* 0x000000ffff047224 */ /* 0x002fe400078e0a05 */
[----:B------:R-:W-:Y:S01]  /*0cb0*/  @!P2 IMAD.MOV R2, RZ, RZ, -R2 ;  /* 0x000000ffff02a224 */ /* 0x000fe200078e0a02 */
[----:B------:R-:W-:Y:S01]  /*0cc0*/  @!P1 LOP3.LUT R2, RZ, R13, RZ, 0x33, !PT ;  /* 0x0000000dff029212 */ /* 0x000fe200078e33ff */
[----:B------:R-:W-:-:S02]  /*0cd0*/  IMAD R11, R4, R21, RZ ;  /* 0x00000015040b7224 */ /* 0x000fc400078e02ff */
[----:B------:R-:W-:Y:S02]  /*0ce0*/  IMAD.MOV.U32 R4, RZ, RZ, RZ ;  /* 0x000000ffff047224 */ /* 0x000fe400078e00ff */
[----:B------:R-:W-:Y:S02]  /*0cf0*/  IMAD.SHL.U32 R0, R2, 0x40, RZ ;  /* 0x0000004002007824 */ /* 0x000fe400078e00ff */
[----:B------:R-:W-:Y:S02]  /*0d00*/  IMAD.MOV R2, RZ, RZ, -R2 ;  /* 0x000000ffff027224 */ /* 0x000fe400078e0a02 */
[----:B------:R-:W-:Y:S01]  /*0d10*/  IMAD.HI.U32 R8, R5, R11, R4 ;  /* 0x0000000b05087227 */ /* 0x000fe200078e0004 */
[----:B------:R-:W-:Y:S01]  /*0d20*/  LOP3.LUT R9, R0, UR4, R9, 0xfe, !PT ;  /* 0x0000000400097c12 */ /* 0x000fe2000f8efe09 */
[----:B------:R-:W-:Y:S02]  /*0d30*/  UIADD3 UR9, UPT, UPT, UR20, UR9, URZ ;  /* 0x0000000914097290 */ /* 0x000fe4000fffe0ff */
[----:B---3--:R-:W-:Y:S01]  /*0d40*/  IMAD.MOV R15, RZ, RZ, -R3 ;  /* 0x000000ffff0f7224 */ /* 0x008fe200078e0a03 */
[----:B------:R-:W-:Y:S01]  /*0d50*/  IABS R11, R9 ;  /* 0x00000009000b7213 */ /* 0x000fe20000000000 */
[----:B------:R-:W-:Y:S01]  /*0d60*/  IMAD R4, R13, R2, R10 ;  /* 0x000000020d047224 */ /* 0x000fe200078e020a */
[----:B------:R-:W-:Y:S01]  /*0d70*/  LOP3.LUT R23, R9, 0x4, RZ, 0xfc, !PT ;  /* 0x0000000409177812 */ /* 0x000fe200078efcff */
[----:B------:R-:W-:Y:S01]  /*0d80*/  IMAD R5, R15, R18, RZ ;  /* 0x000000120f057224 */ /* 0x000fe200078e02ff */
[C---:B------:R-:W-:Y:S01]  /*0d90*/  LOP3.LUT R24, R9.reuse, 0x8, RZ, 0xfc, !PT ;  /* 0x0000000809187812 */ /* 0x040fe200078efcff */
[----:B------:R-:W-:Y:S01]  /*0da0*/  IMAD.MOV.U32 R2, RZ, RZ, RZ ;  /* 0x000000ffff027224 */ /* 0x000fe200078e00ff */
[----:B------:R-:W-:Y:S01]  /*0db0*/  LOP3.LUT R26, R9, 0x10, RZ, 0xfc, !PT ;  /* 0x00000010091a7812 */ /* 0x000fe200078efcff */
[----:B------:R-:W-:Y:S01]  /*0dc0*/  IMAD.MOV.U32 R10, RZ, RZ, R11 ;  /* 0x000000ffff0a7224 */ /* 0x000fe200078e000b */
[----:B------:R-:W-:Y:S01]  /*0dd0*/  IABS R11, R23 ;  /* 0x00000017000b7213 */ /* 0x000fe20000000000 */
[----:B------:R-:W-:Y:S01]  /*0de0*/  IMAD.HI.U32 R5, R3, R5, R2 ;  /* 0x0000000503057227 */ /* 0x000fe200078e0002 */
[----:B------:R-:W-:Y:S01]  /*0df0*/  IABS R13, R24 ;  /* 0x00000018000d7213 */ /* 0x000fe20000000000 */
[----:B------:R-:W-:Y:S01]  /*0e00*/  UMOV UR4, 0x1 ;  /* 0x0000000100047882 */ /* 0x000fe20000000000 */
[----:B------:R-:W-:Y:S01]  /*0e10*/  IABS R16, R26 ;  /* 0x0000001a00107213 */ /* 0x000fe20000000000 */
[----:B------:R-:W-:Y:S01]  /*0e20*/  IMAD.HI.U32 R3, R8, R10, RZ ;  /* 0x0000000a08037227 */ /* 0x000fe200078e00ff */
[----:B------:R-:W-:-:S02]  /*0e30*/  LOP3.LUT R25, R9, 0xc, RZ, 0xfc, !PT ;  /* 0x0000000c09197812 */ /* 0x000fc400078efcff */
[C---:B------:R-:W-:Y:S01]  /*0e40*/  LOP3.LUT R27, R9.reuse, 0x14, RZ, 0xfc, !PT ;  /* 0x00000014091b7812 */ /* 0x040fe200078efcff */
[----:B------:R-:W-:Y:S01]  /*0e50*/  IMAD.IADD R2, R12, 0x1, R4 ;  /* 0x000000010c027824 */ /* 0x000fe200078e0204 */
[----:B------:R-:W-:Y:S01]  /*0e60*/  IABS R15, R25 ;  /* 0x00000019000f7213 */ /* 0x000fe20000000000 */
[----:B------:R-:W-:Y:S01]  /*0e70*/  IMAD.MOV R4, RZ, RZ, -R3 ;  /* 0x000000ffff047224 */ /* 0x000fe200078e0a03 */
[----:B------:R-:W-:Y:S01]  /*0e80*/  IABS R17, R27 ;  /* 0x0000001b00117213 */ /* 0x000fe20000000000 */
[C---:B------:R-:W-:Y:S01]  /*0e90*/  IMAD.HI.U32 R3, R8.reuse, R11, RZ ;  /* 0x0000000b08037227 */ /* 0x040fe200078e00ff */
[C---:B------:R-:W-:Y:S02]  /*0ea0*/  LOP3.LUT R28, R9.reuse, 0x18, RZ, 0xfc, !PT ;  /* 0x00000018091c7812 */ /* 0x040fe400078efcff */
[----:B------:R-:W-:Y:S01]  /*0eb0*/  LOP3.LUT R29, R9, 0x1c, RZ, 0xfc, !PT ;  /* 0x0000001c091d7812 */ /* 0x000fe200078efcff */
[----:B------:R-:W-:Y:S01]  /*0ec0*/  IMAD.MOV R14, RZ, RZ, -R3 ;  /* 0x000000ffff0e7224 */ /* 0x000fe200078e0a03 */
[----:B------:R-:W-:Y:S01]  /*0ed0*/  IABS R20, R28 ;  /* 0x0000001c00147213 */ /* 0x000fe20000000000 */
[----:B------:R-:W-:Y:S01]  /*0ee0*/  IMAD.HI.U32 R3, R8, R13, RZ ;  /* 0x0000000d08037227 */ /* 0x000fe200078e00ff */
[----:B------:R-:W-:-:S03]  /*0ef0*/  IABS R22, R29 ;  /* 0x0000001d00167213 */ /* 0x000fc60000000000 */
[----:B------:R-:W-:-:S04]  /*0f00*/  IMAD.HI.U32 R12, R8, R16, RZ ;  /* 0x00000010080c7227 */ /* 0x000fc800078e00ff */
[C---:B------:R-:W-:Y:S02]  /*0f10*/  IMAD R11, R21.reuse, R14, R11 ;  /* 0x0000000e150b7224 */ /* 0x040fe400078e020b */
[----:B------:R-:W-:Y:S02]  /*0f20*/  IMAD.MOV R14, RZ, RZ, -R3 ;  /* 0x000000ffff0e7224 */ /* 0x000fe400078e0a03 */
[C---:B------:R-:W-:Y:S01]  /*0f30*/  IMAD R10, R21.reuse, R4, R10 ;  /* 0x00000004150a7224 */ /* 0x040fe200078e020a */
[C---:B------:R-:W-:Y:S01]  /*0f40*/  ISETP.GT.U32.AND P2, PT, R21.reuse, R11, PT ;  /* 0x0000000b1500720c */ /* 0x040fe20003f44070 */
[----:B------:R-:W-:Y:S02]  /*0f50*/  IMAD.MOV R3, RZ, RZ, -R12 ;  /* 0x000000ffff037224 */ /* 0x000fe400078e0a0c */
[----:B------:R-:W-:Y:S01]  /*0f60*/  IMAD.HI.U32 R4, R8, R15, RZ ;  /* 0x0000000f08047227 */ /* 0x000fe200078e00ff */
[----:B------:R-:W-:-:S03]  /*0f70*/  ISETP.GT.U32.AND P0, PT, R21, R10, PT ;  /* 0x0000000a1500720c */ /* 0x000fc60003f04070 */
[C---:B------:R-:W-:Y:S02]  /*0f80*/  IMAD R12, R21.reuse, R14, R13 ;  /* 0x0000000e150c7224 */ /* 0x040fe400078e020d */
[C---:B------:R-:W-:Y:S02]  /*0f90*/  IMAD R14, R21.reuse, R3, R16 ;  /* 0x00000003150e7224 */ /* 0x040fe400078e0210 */
[----:B------:R-:W-:Y:S01]  /*0fa0*/  IMAD.MOV R4, RZ, RZ, -R4 ;  /* 0x000000ffff047224 */ /* 0x000fe200078e0a04 */
[C---:B------:R-:W-:Y:S01]  /*0fb0*/  ISETP.GT.U32.AND P4, PT, R21.reuse, R12, PT ;  /* 0x0000000c1500720c */ /* 0x040fe20003f84070 */
[----:B------:R-:W-:Y:S01]  /*0fc0*/  IMAD.HI.U32 R3, R8, R17, RZ ;  /* 0x0000001108037227 */ /* 0x000fe200078e00ff */
[----:B------:R-:W-:-:S03]  /*0fd0*/  ISETP.GT.U32.AND P3, PT, R21, R14, PT ;  /* 0x0000000e1500720c */ /* 0x000fc60003f64070 */
[C---:B------:R-:W-:Y:S01]  /*0fe0*/  IMAD R13, R21.reuse, R4, R15 ;  /* 0x00000004150d7224 */ /* 0x040fe200078e020f */
[----:B------:R-:W-:Y:S01]  /*0ff0*/  LOP3.LUT R4, R66, 0x7f, RZ, 0xc0, !PT ;  /* 0x0000007f42047812 */ /* 0x000fe200078ec0ff */
[----:B------:R-:W-:Y:S01]  /*1000*/  IMAD.MOV R16, RZ, RZ, -R3 ;  /* 0x000000ffff107224 */ /* 0x000fe200078e0a03 */
[----:B------:R-:W-:Y:S01]  /*1010*/  LEA R15, R2, UR5, 0x1 ;  /* 0x00000005020f7c11 */ /* 0x000fe2000f8e08ff */
[----:B------:R-:W-:Y:S01]  /*1020*/  IMAD.HI.U32 R3, R8, R20, RZ ;  /* 0x0000001408037227 */ /* 0x000fe200078e00ff */
[----:B------:R-:W-:-:S03]  /*1030*/  ISETP.GT.U32.AND P1, PT, R21, R13, PT ;  /* 0x0000000d1500720c */ /* 0x000fc60003f24070 */
[----:B------:R-:W-:Y:S02]  /*1040*/  IMAD.MOV R3, RZ, RZ, -R3 ;  /* 0x000000ffff037224 */ /* 0x000fe400078e0a03 */
[----:B------:R-:W-:Y:S02]  /*1050*/  IMAD.U32 R2, R15, 0x100, R4 ;  /* 0x000001000f027824 */ /* 0x000fe400078e0004 */
[C---:B------:R-:W-:Y:S02]  /*1060*/  IMAD R15, R21.reuse, R16, R17 ;  /* 0x00000010150f7224 */ /* 0x040fe400078e0211 */
[C---:B------:R-:W-:Y:S01]  /*1070*/  IMAD R16, R21.reuse, R3, R20 ;  /* 0x0000000315107224 */ /* 0x040fe200078e0214 */
[----:B------:R-:W-:Y:S01]  /*1080*/  IABS R19, R2 ;  /* 0x0000000200137213 */ /* 0x000fe20000000000 */
[----:B------:R-:W-:Y:S01]  /*1090*/  VIADD R3, R2, 0x80 ;  /* 0x0000008002037836 */ /* 0x000fe20000000000 */
[----:B------:R-:W-:Y:S01]  /*10a0*/  ISETP.GT.U32.AND P5, PT, R21, R15, PT ;  /* 0x0000000f1500720c */ /* 0x000fe20003fa4070 */
[----:B------:R-:W-:-:S03]  /*10b0*/  IMAD.HI.U32 R17, R8, R22, RZ ;  /* 0x0000001608117227 */ /* 0x000fc600078e00ff */
[----:B------:R-:W-:Y:S01]  /*10c0*/  IABS R20, R3 ;  /* 0x0000000300147213 */ /* 0x000fe20000000000 */
[----:B------:R-:W-:Y:S02]  /*10d0*/  @!P4 IMAD.IADD R12, R12, 0x1, -R21 ;  /* 0x000000010c0cc824 */ /* 0x000fe400078e0a15 */
[----:B------:R-:W-:-:S03]  /*10e0*/  IMAD.HI.U32 R8, R5, R19, RZ ;  /* 0x0000001305087227 */ /* 0x000fc600078e00ff */
[----:B------:R-:W-:Y:S01]  /*10f0*/  ISETP.GT.U32.AND P4, PT, R21, R12, PT ;  /* 0x0000000c1500720c */ /* 0x000fe20003f84070 */
[----:B------:R-:W-:Y:S02]  /*1100*/  IMAD.MOV R17, RZ, RZ, -R17 ;  /* 0x000000ffff117224 */ /* 0x000fe400078e0a11 */
[----:B------:R-:W-:Y:S02]  /*1110*/  IMAD.MOV R8, RZ, RZ, -R8 ;  /* 0x000000ffff087224 */ /* 0x000fe400078e0a08 */
[----:B------:R-:W-:-:S04]  /*1120*/  IMAD.HI.U32 R5, R5, R20, RZ ;  /* 0x0000001405057227 */ /* 0x000fc800078e00ff */
[C---:B------:R-:W-:Y:S02]  /*1130*/  IMAD R17, R21.reuse, R17, R22 ;  /* 0x0000001115117224 */ /* 0x040fe400078e0216 */
[----:B------:R-:W-:Y:S01]  /*1140*/  @!P0 IMAD.IADD R10, R10, 0x1, -R21 ;  /* 0x000000010a0a8824 */ /* 0x000fe200078e0a15 */
[----:B------:R-:W-:Y:S01]  /*1150*/  ISETP.GT.U32.AND P0, PT, R21, R16, PT ;  /* 0x000000101500720c */ /* 0x000fe20003f04070 */
[----:B------:R-:W-:Y:S02]  /*1160*/  IMAD R8, R18, R8, R19 ;  /* 0x0000000812087224 */ /* 0x000fe400078e0213 */
[----:B------:R-:W-:Y:S02]  /*1170*/  IMAD.MOV R5, RZ, RZ, -R5 ;  /* 0x000000ffff057224 */ /* 0x000fe400078e0a05 */
[--C-:B------:R-:W-:Y:S01]  /*1180*/  @!P2 IMAD.IADD R11, R11, 0x1, -R21.reuse ;  /* 0x000000010b0ba824 */ /* 0x100fe200078e0a15 */
[----:B------:R-:W-:Y:S01]  /*1190*/  ISETP.GT.U32.AND P2, PT, R21, R17, PT ;  /* 0x000000111500720c */ /* 0x000fe20003f44070 */
[--C-:B------:R-:W-:Y:S01]  /*11a0*/  @!P1 IMAD.IADD R13, R13, 0x1, -R21.reuse ;  /* 0x000000010d0d9824 */ /* 0x100fe200078e0a15 */
[C---:B------:R-:W-:Y:S01]  /*11b0*/  ISETP.GT.U32.AND P1, PT, R21.reuse, R10, PT ;  /* 0x0000000a1500720c */ /* 0x040fe20003f24070 */
[----:B------:R-:W-:Y:S01]  /*11c0*/  @!P3 IMAD.IADD R14, R14, 0x1, -R21 ;  /* 0x000000010e0eb824 */ /* 0x000fe200078e0a15 */
[----:B------:R-:W-:Y:S01]  /*11d0*/  ISETP.GT.U32.AND P6, PT, R21, R11, PT ;  /* 0x0000000b1500720c */ /* 0x000fe20003fc4070 */
[----:B------:R-:W-:-:S02]  /*11e0*/  IMAD R5, R18, R5, R20 ;  /* 0x0000000512057224 */ /* 0x000fc400078e0214 */
[--C-:B------:R-:W-:Y:S01]  /*11f0*/  @!P5 IMAD.IADD R15, R15, 0x1, -R21.reuse ;  /* 0x000000010f0fd824 */ /* 0x100fe200078e0a15 */
[----:B------:R-:W-:Y:S01]  /*1200*/  ISETP.GT.U32.AND P5, PT, R18, R8, PT ;  /* 0x000000081200720c */ /* 0x000fe20003fa4070 */
[--C-:B------:R-:W-:Y:S01]  /*1210*/  @!P4 IMAD.IADD R12, R12, 0x1, -R21.reuse ;  /* 0x000000010c0cc824 */ /* 0x100fe200078e0a15 */
[----:B------:R-:W-:Y:S01]  /*1220*/  ISETP.GT.U32.AND P3, PT, R21, R14, PT ;  /* 0x0000000e1500720c */ /* 0x000fe20003f64070 */
[--C-:B------:R-:W-:Y:S01]  /*1230*/  @!P0 IMAD.IADD R16, R16, 0x1, -R21.reuse ;  /* 0x0000000110108824 */ /* 0x100fe200078e0a15 */
[----:B------:R-:W-:Y:S01]  /*1240*/  ISETP.GT.U32.AND P4, PT, R18, R5, PT ;  /* 0x000000051200720c */ /* 0x000fe20003f84070 */
[--C-:B------:R-:W-:Y:S01]  /*1250*/  @!P2 IMAD.IADD R17, R17, 0x1, -R21.reuse ;  /* 0x000000011111a824 */ /* 0x100fe200078e0a15 */
[C---:B------:R-:W-:Y:S01]  /*1260*/  ISETP.GT.U32.AND P0, PT, R21.reuse, R15, PT ;  /* 0x0000000f1500720c */ /* 0x040fe20003f04070 */
[--C-:B------:R-:W-:Y:S01]  /*1270*/  @!P1 IMAD.IADD R10, R10, 0x1, -R21.reuse ;  /* 0x000000010a0a9824 */ /* 0x100fe200078e0a15 */
[----:B------:R-:W-:Y:S01]  /*1280*/  ISETP.GT.U32.AND P2, PT, R21, R16, PT ;  /* 0x000000101500720c */ /* 0x000fe20003f44070 */
[--C-:B------:R-:W-:Y:S01]  /*1290*/  @!P6 IMAD.IADD R11, R11, 0x1, -R21.reuse ;  /* 0x000000010b0be824 */ /* 0x100fe200078e0a15 */
[----:B------:R-:W-:Y:S01]  /*12a0*/  ISETP.GE.AND P1, PT, R23, RZ, PT ;  /* 0x000000ff1700720c */ /* 0x000fe20003f26270 */
[----:B0-----:R-:W-:Y:S01]  /*12b0*/  VIADD R20, R139, 0xfffffffe ;  /* 0xfffffffe8b147836 */ /* 0x001fe20000000000 */
[C---:B------:R-:W-:Y:S01]  /*12c0*/  ISETP.GT.U32.AND P6, PT, R21.reuse, R13, PT ;  /* 0x0000000d1500720c */ /* 0x040fe20003fc4070 */
[--C-:B------:R-:W-:Y:S01]  /*12d0*/  @!P5 IMAD.IADD R8, R8, 0x1, -R18.reuse ;  /* 0x000000010808d824 */ /* 0x100fe200078e0a12 */
[----:B------:R-:W-:Y:S01]  /*12e0*/  ISETP.GT.U32.AND P5, PT, R21, R17, PT ;  /* 0x000000111500720c */ /* 0x000fe20003fa4070 */
[--C-:B------:R-:W-:Y:S01]  /*12f0*/  @!P3 IMAD.IADD R14, R14, 0x1, -R21.reuse ;  /* 0x000000010e0eb824 */ /* 0x100fe200078e0a15 */
[----:B------:R-:W-:Y:S01]  /*1300*/  ISETP.GE.AND P3, PT, R9, RZ, PT ;  /* 0x000000ff0900720c */ /* 0x000fe20003f66270 */
[----:B------:R-:W-:Y:S01]  /*1310*/  @!P4 IMAD.IADD R5, R5, 0x1, -R18 ;  /* 0x000000010505c824 */ /* 0x000fe200078e0a12 */
[----:B------:R-:W-:Y:S01]  /*1320*/  ISETP.GT.U32.AND P4, PT, R18, R8, PT ;  /* 0x000000081200720c */ /* 0x000fe20003f84070 */
[--C-:B------:R-:W-:Y:S01]  /*1330*/  @!P0 IMAD.IADD R15, R15, 0x1, -R21.reuse ;  /* 0x000000010f0f8824 */ /* 0x100fe200078e0a15 */
[----:B------:R-:W-:Y:S01]  /*1340*/  ISETP.GE.AND P0, PT, R25, RZ, PT ;  /* 0x000000ff1900720c */ /* 0x000fe20003f06270 */
[----:B------:R-:W-:Y:S01]  /*1350*/  @!P2 IMAD.IADD R16, R16, 0x1, -R21 ;  /* 0x000000011010a824 */ /* 0x000fe200078e0a15 */
[----:B------:R-:W-:Y:S01]  /*1360*/  ISETP.GE.AND P2, PT, R26, RZ, PT ;  /* 0x000000ff1a00720c */ /* 0x000fe20003f46270 */
[----:B------:R-:W-:Y:S01]  /*1370*/  @!P1 IMAD.MOV R11, RZ, RZ, -R11 ;  /* 0x000000ffff0b9224 */ /* 0x000fe200078e0a0b */
[----:B------:R-:W-:Y:S01]  /*1380*/  ISETP.GT.U32.AND P1, PT, R18, R5, PT ;  /* 0x000000051200720c */ /* 0x000fe20003f24070 */
[--C-:B------:R-:W-:Y:S01]  /*1390*/  @!P6 IMAD.IADD R13, R13, 0x1, -R21.reuse ;  /* 0x000000010d0de824 */ /* 0x100fe200078e0a15 */
[----:B------:R-:W-:Y:S01]  /*13a0*/  ISETP.GE.AND P6, PT, R24, RZ, PT ;  /* 0x000000ff1800720c */ /* 0x000fe20003fc6270 */
[----:B------:R-:W-:Y:S01]  /*13b0*/  @!P5 IMAD.IADD R17, R17, 0x1, -R21 ;  /* 0x000000011111d824 */ /* 0x000fe200078e0a15 */
[----:B------:R-:W-:Y:S01]  /*13c0*/  ISETP.GE.AND P5, PT, R28, RZ, PT ;  /* 0x000000ff1c00720c */ /* 0x000fe20003fa6270 */
[----:B------:R-:W-:Y:S01]  /*13d0*/  @!P3 IMAD.MOV R10, RZ, RZ, -R10 ;  /* 0x000000ffff0ab224 */ /* 0x000fe200078e0a0a */
[----:B------:R-:W-:Y:S01]  /*13e0*/  ISETP.GE.AND P3, PT, R27, RZ, PT ;  /* 0x000000ff1b00720c */ /* 0x000fe20003f66270 */
[----:B------:R-:W-:Y:S01]  /*13f0*/  @!P4 IMAD.IADD R8, R8, 0x1, -R18 ;  /* 0x000000010808c824 */ /* 0x000fe200078e0a12 */
[----:B------:R-:W-:Y:S01]  /*1400*/  ISETP.GE.AND P4, PT, R29, RZ, PT ;  /* 0x000000ff1d00720c */ /* 0x000fe20003f86270 */
[----:B------:R-:W-:Y:S01]  /*1410*/  @!P0 IMAD.MOV R13, RZ, RZ, -R13 ;  /* 0x000000ffff0d8224 */ /* 0x000fe200078e0a0d */
[----:B------:R-:W-:Y:S01]  /*1420*/  ISETP.GE.AND P0, PT, R2, RZ, PT ;  /* 0x000000ff0200720c */ /* 0x000fe20003f06270 */
[----:B------:R-:W-:Y:S01]  /*1430*/  @!P2 IMAD.MOV R14, RZ, RZ, -R14 ;  /* 0x000000ffff0ea224 */ /* 0x000fe200078e0a0e */
[----:B------:R-:W-:Y:S01]  /*1440*/  ISETP.GE.AND P2, PT, R3, RZ, PT ;  /* 0x000000ff0300720c */ /* 0x000fe20003f46270 */
[----:B------:R-:W-:Y:S01]  /*1450*/  @!P1 IMAD.IADD R5, R5, 0x1, -R18 ;  /* 0x0000000105059824 */ /* 0x000fe200078e0a12 */
[----:B------:R-:W-:Y:S01]  /*1460*/  ISETP.NE.AND P1, PT, R7, RZ, PT ;  /* 0x000000ff0700720c */ /* 0x000fe20003f25270 */
[----:B------:R-:W-:Y:S01]  /*1470*/  @!P6 IMAD.MOV R12, RZ, RZ, -R12 ;  /* 0x000000ffff0ce224 */ /* 0x000fe200078e0a0c */
[----:B------:R-:W-:Y:S01]  /*1480*/  LOP3.LUT R7, RZ, R7, RZ, 0x33, !PT ;  /* 0x00000007ff077212 */ /* 0x000fe200078e33ff */
[----:B------:R-:W-:-:S02]  /*1490*/  @!P5 IMAD.MOV R16, RZ, RZ, -R16 ;  /* 0x000000ffff10d224 */ /* 0x000fc400078e0a10 */
[----:B------:R-:W-:Y:S01]  /*14a0*/  @!P3 IMAD.MOV R15, RZ, RZ, -R15 ;  /* 0x000000ffff0fb224 */ /* 0x000fe200078e0a0f */
[C---:B------:R-:W-:Y:S01]  /*14b0*/  SEL R100, R7.reuse, R10, !P1 ;  /* 0x0000000a07647207 */ /* 0x040fe20004800000 */
[----:B------:R-:W-:Y:S01]  /*14c0*/  @!P4 IMAD.MOV R17, RZ, RZ, -R17 ;  /* 0x000000ffff11c224 */ /* 0x000fe200078e0a11 */
[C---:B------:R-:W-:Y:S01]  /*14d0*/  SEL R102, R7.reuse, R11, !P1 ;  /* 0x0000000b07667207 */ /* 0x040fe20004800000 */
[----:B------:R-:W-:Y:S01]  /*14e0*/  IMAD.MOV.U32 R10, RZ, RZ, R5 ;  /* 0x000000ffff0a7224 */ /* 0x000fe200078e0005 */
[C---:B------:R-:W-:Y:S01]  /*14f0*/  SEL R103, R7.reuse, R12, !P1 ;  /* 0x0000000c07677207 */ /* 0x040fe20004800000 */
[----:B------:R-:W-:Y:S01]  /*1500*/  @!P0 IMAD.MOV R8, RZ, RZ, -R8 ;  /* 0x000000ffff088224 */ /* 0x000fe200078e0a08 */
[C---:B------:R-:W-:Y:S01]  /*1510*/  SEL R104, R7.reuse, R13, !P1 ;  /* 0x0000000d07687207 */ /* 0x040fe20004800000 */
[----:B------:R-:W-:Y:S01]  /*1520*/  @!P2 IMAD.MOV R10, RZ, RZ, -R10 ;  /* 0x000000ffff0aa224 */ /* 0x000fe200078e0a0a */
[----:B------:R-:W-:Y:S01]  /*1530*/  SEL R105, R7, R14, !P1 ;  /* 0x0000000e07697207 */ /* 0x000fe20004800000 */
[----:B------:R-:W-:Y:S01]  /*1540*/  VIADD R11, R139, 0xffffffe7 ;  /* 0xffffffe78b0b7836 */ /* 0x000fe20000000000 */
[----:B------:R-:W-:Y:S01]  /*1550*/  SEL R106, R7, R15, !P1 ;  /* 0x0000000f076a7207 */ /* 0x000fe20004800000 */
[----:B------:R-:W-:Y:S01]  /*1560*/  VIADD R14, R139, 0xffffffe3 ;  /* 0xffffffe38b0e7836 */ /* 0x000fe20000000000 */
[----:B------:R-:W-:Y:S01]  /*1570*/  SEL R101, R7, R16, !P1 ;  /* 0x0000001007657207 */ /* 0x000fe20004800000 */
[----:B------:R-:W-:Y:S01]  /*1580*/  VIADD R16, R139, 0xffffffe2 ;  /* 0xffffffe28b107836 */ /* 0x000fe20000000000 */
[----:B------:R-:W-:Y:S01]  /*1590*/  SEL R67, R7, R17, !P1 ;  /* 0x0000001107437207 */ /* 0x000fe20004800000 */
[----:B------:R-:W-:Y:S01]  /*15a0*/  VIADD R7, R139, 0xfffffff7 ;  /* 0xfffffff78b077836 */ /* 0x000fe20000000000 */
[----:B------:R-:W-:-:S02]  /*15b0*/  ISETP.NE.AND P1, PT, R6, RZ, PT ;  /* 0x000000ff0600720c */ /* 0x000fc40003f25270 */
[----:B------:R-:W-:Y:S01]  /*15c0*/  LOP3.LUT R5, RZ, R6, RZ, 0x33, !PT ;  /* 0x00000006ff057212 */ /* 0x000fe200078e33ff */
[----:B------:R-:W-:Y:S01]  /*15d0*/  VIADD R6, R139, 0xffffffff ;  /* 0xffffffff8b067836 */ /* 0x000fe20000000000 */
[----:B------:R-:W-:Y:S01]  /*15e0*/  ISETP.GE.U32.AND P0, PT, R7, 0x7fffffd8, PT ;  /* 0x7fffffd80700780c */ /* 0x000fe20003f06070 */
[----:B------:R-:W-:Y:S01]  /*15f0*/  VIADD R7, R139, 0xffffffef ;  /* 0xffffffef8b077836 */ /* 0x000fe20000000000 */
[----:B------:R-:W-:Y:S01]  /*1600*/  SEL R17, R5, R8, !P1 ;  /* 0x0000000805117207 */ /* 0x000fe20004800000 */
[----:B------:R-:W-:Y:S01]  /*1610*/  VIADD R8, R139, 0xffffffec ;  /* 0xffffffec8b087836 */ /* 0x000fe20000000000 */
[----:B------:R-:W-:Y:S01]  /*1620*/  SEL R19, R5, R10, !P1 ;  /* 0x0000000a05137207 */ /* 0x000fe20004800000 */
[C---:B------:R-:W-:Y:S01]  /*1630*/  VIADD R5, R139.reuse, 0xffffffed ;  /* 0xffffffed8b057836 */ /* 0x040fe20000000000 */
[----:B------:R-:W-:Y:S01]  /*1640*/  ISETP.GE.U32.AND P6, PT, R6, 0x7fffffe0, PT ;  /* 0x7fffffe00600780c */ /* 0x000fe20003fc6070 */
[C---:B------:R-:W-:Y:S01]  /*1650*/  VIADD R6, R139.reuse, 0xffffffe8 ;  /* 0xffffffe88b067836 */ /* 0x040fe20000000000 */
[----:B------:R-:W-:Y:S01]  /*1660*/  ISETP.GE.U32.AND P1, PT, R8, 0x7fffffcd, PT ;  /* 0x7fffffcd0800780c */ /* 0x000fe20003f26070 */
[----:B------:R-:W-:Y:S01]  /*1670*/  VIADD R8, R139, 0xffffffee ;  /* 0xffffffee8b087836 */ /* 0x000fe20000000000 */
[----:B------:R-:W-:Y:S01]  /*1680*/  ISETP.GE.U32.AND P3, PT, R5, 0x7fffffce, PT ;  /* 0x7fffffce0500780c */ /* 0x000fe20003f66070 */
[C---:B------:R-:W-:Y:S01]  /*1690*/  VIADD R5, R139.reuse, 0xffffffe9 ;  /* 0xffffffe98b057836 */ /* 0x040fe20000000000 */
[----:B------:R-:W-:Y:S01]  /*16a0*/  ISETP.GE.U32.AND P5, PT, R6, 0x7fffffc9, PT ;  /* 0x7fffffc90600780c */ /* 0x000fe20003fa6070 */
[C---:B------:R-:W-:Y:S01]  /*16b0*/  VIADD R6, R139.reuse, 0xffffffea ;  /* 0xffffffea8b067836 */ /* 0x040fe20000000000 */
[----:B------:R-:W-:Y:S01]  /*16c0*/  ISETP.GE.U32.AND P2, PT, R8, 0x7fffffcf, PT ;  /* 0x7fffffcf0800780c */ /* 0x000fe20003f46070 */
[----:B------:R-:W-:Y:S01]  /*16d0*/  VIADD R10, R139, 0xffffffe4 ;  /* 0xffffffe48b0a7836 */ /* 0x000fe20000000000 */
[----:B------:R-:W-:-:S02]  /*16e0*/  SEL R8, RZ, 0x1, P1 ;  /* 0x00000001ff087807 */ /* 0x000fc40000800000 */
[----:B------:R-:W-:Y:S01]  /*16f0*/  ISETP.GE.U32.AND P1, PT, R5, 0x7fffffca, PT ;  /* 0x7fffffca0500780c */ /* 0x000fe20003f26070 */
[----:B------:R-:W-:Y:S01]  /*1700*/  VIADD R5, R139, 0xffffffeb ;  /* 0xffffffeb8b057836 */ /* 0x000fe20000000000 */
[----:B------:R-:W-:Y:S02]  /*1710*/  ISETP.GE.U32.AND P4, PT, R7, 0x7fffffd0, PT ;  /* 0x7fffffd00700780c */ /* 0x000fe40003f86070 */
[----:B------:R-:W-:Y:S02]  /*1720*/  SEL R9, RZ, 0x1fffe, P3 ;  /* 0x0001fffeff097807 */ /* 0x000fe40001800000 */
[----:B------:R-:W-:Y:S02]  /*1730*/  ISETP.GE.U32.AND P3, PT, R6, 0x7fffffcb, PT ;  /* 0x7fffffcb0600780c */ /* 0x000fe40003f66070 */
[----:B------:R-:W-:Y:S01]  /*1740*/  SEL R6, RZ, 0x4, P2 ;  /* 0x00000004ff067807 */ /* 0x000fe20001000000 */
[----:B------:R-:W-:Y:S01]  /*1750*/  IMAD.IADD R8, R8, 0x1, R9 ;  /* 0x0000000108087824 */ /* 0x000fe200078e0209 */
[----:B------:R-:W-:Y:S01]  /*1760*/  ISETP.GE.U32.AND P2, PT, R5, 0x7fffffcc, PT ;  /* 0x7fffffcc0500780c */ /* 0x000fe20003f46070 */
[----:B------:R-:W-:Y:S01]  /*1770*/  VIADD R5, R139, 0xffffffe5 ;  /* 0xffffffe58b057836 */ /* 0x000fe20000000000 */
[----:B------:R-:W-:-:S02]  /*1780*/  SEL R7, RZ, 0x7fff8, P4 ;  /* 0x0007fff8ff077807 */ /* 0x000fc40002000000 */
[----:B------:R-:W-:Y:S01]  /*1790*/  ISETP.GE.U32.AND P4, PT, R10, 0x7fffffc5, PT ;  /* 0x7fffffc50a00780c */ /* 0x000fe20003f86070 */
[----:B------:R-:W-:Y:S01]  /*17a0*/  VIADD R10, R139, 0xffffffe6 ;  /* 0xffffffe68b0a7836 */ /* 0x000fe20000000000 */
[----:B------:R-:W-:Y:S02]  /*17b0*/  SEL R12, RZ, 0x1, P5 ;  /* 0x00000001ff0c7807 */ /* 0x000fe40002800000 */
[----:B------:R-:W-:Y:S01]  /*17c0*/  ISETP.GE.U32.AND P5, PT, R5, 0x7fffffc6, PT ;  /* 0x7fffffc60500780c */ /* 0x000fe20003fa6070 */
[----:B------:R-:W-:Y:S01]  /*17d0*/  VIADD R5, R139, 0xffffffe1 ;  /* 0xffffffe18b057836 */ /* 0x000fe20000000000 */
[----:B------:R-:W-:Y:S02]  /*17e0*/  SEL R13, RZ, 0x1fffe, P1 ;  /* 0x0001fffeff0d7807 */ /* 0x000fe40000800000 */
[----:B------:R-:W-:Y:S02]  /*17f0*/  ISETP.GE.U32.AND P1, PT, R10, 0x7fffffc7, PT ;  /* 0x7fffffc70a00780c */ /* 0x000fe40003f26070 */
[----:B------:R-:W-:Y:S01]  /*1800*/  SEL R10, RZ, 0x4, P3 ;  /* 0x00000004ff0a7807 */ /* 0x000fe20001800000 */
[----:B------:R-:W-:Y:S01]  /*1810*/  IMAD.IADD R12, R12, 0x1, R13 ;  /* 0x000000010c0c7824 */ /* 0x000fe200078e020d */
[----:B------:R-:W-:-:S02]  /*1820*/  ISETP.GE.U32.AND P3, PT, R11, 0x7fffffc8, PT ;  /* 0x7fffffc80b00780c */ /* 0x000fc40003f66070 */
[----:B------:R-:W-:Y:S02]  /*1830*/  SEL R11, RZ, 0x7fff8, P2 ;  /* 0x0007fff8ff0b7807 */ /* 0x000fe40001000000 */
[----:B------:R-:W-:Y:S01]  /*1840*/  ISETP.GE.U32.AND P2, PT, R5, 0x7fffffc2, PT ;  /* 0x7fffffc20500780c */ /* 0x000fe20003f46070 */
[----:B------:R-:W-:Y:S01]  /*1850*/  VIADD R5, R139, 0xffffffe0 ;  /* 0xffffffe08b057836 */ /* 0x000fe20000000000 */
[----:B------:R-:W-:Y:S02]  /*1860*/  SEL R15, RZ, 0x1, P4 ;  /* 0x00000001ff0f7807 */ /* 0x000fe40002000000 */
[----:B------:R-:W-:Y:S02]  /*1870*/  ISETP.GE.U32.AND P4, PT, R16, 0x7fffffc3, PT ;  /* 0x7fffffc31000780c */ /* 0x000fe40003f86070 */
[----:B------:R-:W-:Y:S02]  /*1880*/  SEL R16, RZ, 0x1fffe, P5 ;  /* 0x0001fffeff107807 */ /* 0x000fe40002800000 */
[----:B------:R-:W-:-:S02]  /*1890*/  ISETP.GE.U32.AND P5, PT, R14, 0x7fffffc4, PT ;  /* 0x7fffffc40e00780c */ /* 0x000fc40003fa6070 */
[----:B------:R-:W-:Y:S01]  /*18a0*/  SEL R14, RZ, 0x4, P1 ;  /* 0x00000004ff0e7807 */ /* 0x000fe20000800000 */
[----:B------:R-:W-:Y:S01]  /*18b0*/  IMAD.IADD R15, R15, 0x1, R16 ;  /* 0x000000010f0f7824 */ /* 0x000fe200078e0210 */
[----:B------:R-:W-:Y:S02]  /*18c0*/  ISETP.GE.U32.AND P1, PT, R5, 0x7fffffc1, PT ;  /* 0x7fffffc10500780c */ /* 0x000fe40003f26070 */
[----:B------:R-:W-:Y:S02]  /*18d0*/  SEL R18, RZ, 0x1fffe, P2 ;  /* 0x0001fffeff127807 */ /* 0x000fe40001000000 */
[----:B------:R-:W-:Y:S02]  /*18e0*/  SEL R9, RZ, 0x1, P1 ;  /* 0x00000001ff097807 */ /* 0x000fe40000800000 */
[----:B------:R-:W-:Y:S02]  /*18f0*/  LOP3.LUT R8, R8, 0x3, RZ, 0xc0, !PT ;  /* 0x0000000308087812 */ /* 0x000fe400078ec0ff */
[----:B------:R-:W-:Y:S01]  /*1900*/  LOP3.LUT R12, R12, 0x3, RZ, 0xc0, !PT ;  /* 0x000000030c0c7812 */ /* 0x000fe200078ec0ff */
[----:B------:R-:W-:Y:S01]  /*1910*/  IMAD.IADD R18, R9, 0x1, R18 ;  /* 0x0000000109127824 */ /* 0x000fe200078e0212 */
[----:B------:R-:W-:-:S02]  /*1920*/  IADD3 R6, PT, PT, R8, R7, R6 ;  /* 0x0000000708067210 */ /* 0x000fc40007ffe006 */
[----:B------:R-:W-:Y:S02]  /*1930*/  SEL R8, RZ, 0x4, P4 ;  /* 0x00000004ff087807 */ /* 0x000fe40002000000 */
[----:B------:R-:W-:Y:S02]  /*1940*/  SEL R9, RZ, 0x7fff8, P5 ;  /* 0x0007fff8ff097807 */ /* 0x000fe40002800000 */
[----:B------:R-:W-:Y:S02]  /*1950*/  LOP3.LUT R18, R18, 0x3, RZ, 0xc0, !PT ;  /* 0x0000000312127812 */ /* 0x000fe400078ec0ff */
[----:B------:R-:W-:Y:S02]  /*1960*/  SEL R7, RZ, 0x7fff8, P3 ;  /* 0x0007fff8ff077807 */ /* 0x000fe40001800000 */
[----:B------:R-:W-:Y:S02]  /*1970*/  LOP3.LUT R15, R15, 0x3, RZ, 0xc0, !PT ;  /* 0x000000030f0f7812 */ /* 0x000fe400078ec0ff */
[----:B------:R-:W-:-:S02]  /*1980*/  IADD3 R8, PT, PT, R18, R9, R8 ;  /* 0x0000000912087210 */ /* 0x000fc40007ffe008 */
[----:B------:R-:W-:Y:S01]  /*1990*/  IADD3 R10, PT, PT, R12, R11, R10 ;  /* 0x0000000b0c0a7210 */ /* 0x000fe20007ffe00a */
[----:B------:R-:W-:Y:S01]  /*19a0*/  VIADD R11, R139, 0xfffffff6 ;  /* 0xfffffff68b0b7836 */ /* 0x000fe20000000000 */
[----:B------:R-:W-:Y:S02]  /*19b0*/  IADD3 R7, PT, PT, R15, R7, R14 ;  /* 0x000000070f077210 */ /* 0x000fe40007ffe00e */
[----:B------:R-:W-:Y:S01]  /*19c0*/  LOP3.LUT R8, R8, 0xf, RZ, 0xc0, !PT ;  /* 0x0000000f08087812 */ /* 0x000fe200078ec0ff */
[----:B------:R-:W-:Y:S01]  /*19d0*/  IMAD.SHL.U32 R10, R10, 0x100, RZ ;  /* 0x000001000a0a7824 */ /* 0x000fe200078e00ff */
[----:B------:R-:W-:Y:S02]  /*19e0*/  ISETP.GE.U32.AND P2, PT, R20, 0x7fffffdf, PT ;  /* 0x7fffffdf1400780c */ /* 0x000fe40003f46070 */
[----:B------:R-:W-:Y:S01]  /*19f0*/  ISETP.NE.U32.AND P3, PT, R4, RZ, PT ;  /* 0x000000ff0400720c */ /* 0x000fe20003f65070 */
[----:B------:R-:W-:Y:S01]  /*1a00*/  IMAD R8, R7, 0x10, R8 ;  /* 0x0000001007087824 */ /* 0x000fe200078e0208 */
[----:B------:R-:W-:Y:S01]  /*1a10*/  LOP3.LUT R7, R10, 0xf00, RZ, 0xe2, !PT ;  /* 0x00000f000a077812 */ /* 0x000fe200078ee2ff */
[----:B--2-4-:R-:W-:Y:S10]  /*1a20*/  BRA.U UP0, `(.L_x_11) ;  /* 0x0000000100187547 */ /* 0x014ff4000b800000 */
[----:B------:R-:W-:Y:S01]  /*1a30*/  ELECT P4, URZ, PT ;  /* 0x0000000000ff782f */ /* 0x000fe20003880000 */
[----:B------:R-:W-:Y:S01]  /*1a40*/  IMAD.MOV.U32 R9, RZ, RZ, 0x1 ;  /* 0x00000001ff097424 */ /* 0x000fe200078e00ff */
[----:B------:R-:W-:Y:S01]  /*1a50*/  UMOV UR5, 0x40 ;  /* 0x0000004000057882 */ /* 0x000fe20000000000 */
[----:B------:R-:W-:Y:S01]  /*1a60*/  UVIRTCOUNT.DEALLOC.SMPOOL 0x80 ;  /* 0x000000800000784c */ /* 0x000fe20000000000 */
[----:B------:R-:W-:-:S09]  /*1a70*/  ULEA UR5, UR11, UR5, 0x18 ;  /* 0x000000050b057291 */ /* 0x000fd2000f8ec0ff */
[----:B------:R0:W-:Y:S03]  /*1a80*/  @P4 STS.U8 [UR5], R9 ;  /* 0x00000009ff004988 */ /* 0x0001e60008000005 */
.L_x_11:
[----:B------:R-:W-:Y:S01]  /*1a90*/  STTM.x128 tmem[UR9], RZ ;  /* 0x000000ff000079ed */ /* 0x000fe200083c0009 */
[----:B------:R-:W1:Y:S02]  /*1aa0*/  FENCE.VIEW.ASYNC.T ;  /* 0x00000000000073c6 */ /* 0x000e640000000200 */
[----:B-1----:R-:W-:Y:S01]  /*1ab0*/  BAR.SYNC.DEFER_BLOCKING 0x0 ;  /* 0x0000000000007b1d */ /* 0x002fe20000010000 */
[----:B------:R-:W-:Y:S01]  /*1ac0*/  IMAD R6, R6, 0x1000, R7 ;  /* 0x0000100006067824 */ /* 0x000fe200078e0207 */
[----:B0-----:R-:W-:Y:S01]  /*1ad0*/  LOP3.LUT R9, R8, 0xff, RZ, 0xc0, !PT ;  /* 0x000000ff08097812 */ /* 0x001fe200078ec0ff */
[----:B------:R-:W-:Y:S01]  /*1ae0*/  IMAD R7, R17, UR21, RZ ;  /* 0x0000001511077c24 */ /* 0x000fe2000f8e02ff */
[----:B------:R-:W-:Y:S02]  /*1af0*/  PRMT R155, RZ, 0x7610, R155 ;  /* 0x00007610ff9b7816 */ /* 0x000fe4000000009b */
[----:B------:R-:W-:Y:S01]  /*1b00*/  VOTEU.ALL UP1, P3 ;  /* 0x0000000000ff7886 */ /* 0x000fe20001820000 */
[----:B------:R-:W-:Y:S01]  /*1b10*/  VOTEU.ALL UP2, P3 ;  /* 0x0000000000ff7886 */ /* 0x000fe20001840000 */
[----:B------:R-:W0:Y:S01]  /*1b20*/  LDCU.64 UR6, c[0x0][0x3a8] ;  /* 0x00007500ff0677ac */ /* 0x000e220008000a00 */
[----:B------:R-:W-:Y:S01]  /*1b30*/  IMAD.IADD R140, R6, 0x1, R9 ;  /* 0x00000001068c7824 */ /* 0x000fe200078e0209 */
[----:B------:R-:W-:Y:S01]  /*1b40*/  IADD3 R6, P5, PT, R7, UR12, RZ ;  /* 0x0000000c07067c10 */ /* 0x000fe2000ffbe0ff */
[----:B------:R-:W-:Y:S01]  /*1b50*/  IMAD R9, R19, UR21, RZ ;  /* 0x0000001513097c24 */ /* 0x000fe2000f8e02ff */
[----:B------:R-:W-:-:S04]  /*1b60*/  @!UP1 UIADD3 UR16, UPT, UPT, -UR4, 0x100000, URZ ;  /* 0x0010000004109890 */ /* 0x000fc8000fffe1ff */
[----:B------:R-:W-:Y:S02]  /*1b70*/  @!UP1 USHF.L.U32 UR17, UR16, 0xb, URZ ;  /* 0x0000000b10119899 */ /* 0x000fe400080006ff */
[----:B------:R-:W-:Y:S01]  /*1b80*/  @!UP1 USHF.L.U32 UR16, UR16, 0x1, URZ ;  /* 0x0000000110109899 */ /* 0x000fe200080006ff */
[----:B------:R-:W-:Y:S02]  /*1b90*/  LEA.HI.X.SX32 R7, R7, UR13, 0x1, P5 ;  /* 0x0000000d07077c11 */ /* 0x000fe4000a8f0eff */
[----:B------:R-:W-:Y:S02]  /*1ba0*/  IADD3 R8, P5, PT, R9, UR12, RZ ;  /* 0x0000000c09087c10 */ /* 0x000fe4000ffbe0ff */
[----:B------:R-:W-:Y:S01]  /*1bb0*/  ISETP.GE.U32.AND P4, PT, R11, 0x7fffffd7, PT ;  /* 0x7fffffd70b00780c */ /* 0x000fe20003f86070 */
[----:B------:R-:W1:Y:S06]  /*1bc0*/  FENCE.VIEW.ASYNC.S ;  /* 0x00000000000073c6 */ /* 0x000e6c0000000000 */
[----:B-1----:R1:W2:Y:S02]  /*1bd0*/  @!UP2 SYNCS.EXCH.64 URZ, [UR10], UR16 ;  /* 0x000000100affa5b2 */ /* 0x0022a40008000100 */
[----:B--2---:R-:W-:Y:S01]  /*1be0*/  BAR.SYNC.DEFER_BLOCKING 0x0 ;  /* 0x0000000000007b1d */ /* 0x004fe20000010000 */
[----:B0-----:R-:W-:Y:S01]  /*1bf0*/  USHF.L.U32 UR5, UR6, 0x3, URZ ;  /* 0x0000000306057899 */ /* 0x001fe200080006ff */
[----:B------:R-:W-:-:S02]  /*1c00*/  LOP3.LUT R140, R140, 0xffff, RZ, 0xc0, !PT ;  /* 0x0000ffff8c8c7812 */ /* 0x000fc400078ec0ff */
[----:B------:R-:W-:Y:S02]  /*1c10*/  PRMT R213, RZ, 0x7610, R213 ;  /* 0x00007610ffd57816 */ /* 0x000fe400000000d5 */
[----:B------:R-:W-:Y:S01]  /*1c20*/  LEA.HI.X.SX32 R9, R9, UR13, 0x1, P5 ;  /* 0x0000000d09097c11 */ /* 0x000fe2000a8f0eff */
[----:B------:R-:W-:Y:S01]  /*1c30*/  USHF.R.S32.HI UR13, URZ, 0x1f, UR5 ;  /* 0x0000001fff0d7899 */ /* 0x000fe20008011405 */
[----:B------:R-:W-:Y:S02]  /*1c40*/  SHF.R.U32.HI R11, RZ, 0xf, R140 ;  /* 0x0000000fff0b7819 */ /* 0x000fe4000001168c */
[----:B------:R-:W-:Y:S01]  /*1c50*/  IADD3 R10, P5, PT, R6, UR5, RZ ;  /* 0x00000005060a7c10 */ /* 0x000fe2000ffbe0ff */
[----:B------:R-:W-:Y:S01]  /*1c60*/  USHF.L.U32 UR12, UR6, 0x4, URZ ;  /* 0x00000004060c7899 */ /* 0x000fe200080006ff */
[----:B------:R-:W-:Y:S02]  /*1c70*/  PRMT R215, RZ, 0x7610, R215 ;  /* 0x00007610ffd77816 */ /* 0x000fe400000000d7 */
[----:B------:R-:W-:Y:S01]  /*1c80*/  PRMT R211, RZ, 0x7610, R211 ;  /* 0x00007610ffd37816 */ /* 0x000fe200000000d3 */
[----:B-1----:R-:W-:Y:S01]  /*1c90*/  USHF.R.S32.HI UR16, URZ, 0x1f, UR12 ;  /* 0x0000001fff107899 */ /* 0x002fe2000801140c */
[----:B------:R-:W2:Y:S04]  /*1ca0*/  @!P6 LDG.E.U8 R155, desc[UR18][R6.64] ;  /* 0x00000012069be981 */ /* 0x000ea8000c1e1100 */
[----:B------:R-:W3:Y:S01]  /*1cb0*/  @!P6 LDG.E.U8 R213, desc[UR18][R8.64] ;  /* 0x0000001208d5e981 */ /* 0x000ee2000c1e1100 */
[----:B------:R-:W-:-:S02]  /*1cc0*/  LOP3.LUT P6, RZ, R11, 0x1, RZ, 0xc0, !PT ;  /* 0x000000010bff7812 */ /* 0x000fc400078cc0ff */
[----:B------:R-:W-:Y:S02]  /*1cd0*/  IADD3.X R11, PT, PT, R7, UR13, RZ, P5, !PT ;  /* 0x0000000d070b7c10 */ /* 0x000fe4000affe4ff */
[----:B------:R-:W-:Y:S02]  /*1ce0*/  IADD3 R12, P5, PT, R8, UR5, RZ ;  /* 0x00000005080c7c10 */ /* 0x000fe4000ffbe0ff */
[----:B------:R-:W-:Y:S01]  /*1cf0*/  SHF.R.U32.HI R16, RZ, 0x7, R140 ;  /* 0x00000007ff107819 */ /* 0x000fe2000001168c */
[----:B------:R-:W4:Y:S01]  /*1d00*/  @!P0 LDG.E.U8 R215, desc[UR18][R10.64] ;  /* 0x000000120ad78981 */ /* 0x000f22000c1e1100 */
[----:B------:R-:W-:Y:S02]  /*1d10*/  IADD3.X R13, PT, PT, R9, UR13, RZ, P5, !PT ;  /* 0x0000000d090d7c10 */ /* 0x000fe4000affe4ff */
[----:B------:R-:W-:-:S03]  /*1d20*/  IADD3 R14, P5, PT, R6, UR12, RZ ;  /* 0x0000000c060e7c10 */ /* 0x000fc6000ffbe0ff */
[----:B------:R-:W5:Y:S01]  /*1d30*/  @!P0 LDG.E.U8 R211, desc[UR18][R12.64] ;  /* 0x000000120cd38981 */ /* 0x000f62000c1e1100 */
[----:B------:R-:W-:Y:S02]  /*1d40*/  IADD3.X R15, PT, PT, R7, UR16, RZ, P5, !PT ;  /* 0x00000010070f7c10 */ /* 0x000fe4000affe4ff */
[----:B------:R-:W-:Y:S01]  /*1d50*/  LOP3.LUT P0, RZ, R16, 0x1, RZ, 0xc0, !PT ;  /* 0x0000000110ff7812 */ /* 0x000fe2000780c0ff */
[----:B------:R-:W-:Y:S01]  /*1d60*/  UIMAD UR5, UR6, 0x18, URZ ;  /* 0x00000018060578a4 */ /* 0x000fe2000f8e02ff */
[----:B------:R-:W-:Y:S02]  /*1d70*/  IADD3 R16, P5, PT, R8, UR12, RZ ;  /* 0x0000000c08107c10 */ /* 0x000fe4000ffbe0ff */
[----:B------:R-:W-:Y:S02]  /*1d80*/  PRMT R195, RZ, 0x7610, R195 ;  /* 0x00007610ffc37816 */ /* 0x000fe400000000c3 */
[----:B------:R-:W-:Y:S01]  /*1d90*/  PRMT R197, RZ, 0x7610, R197 ;  /* 0x00007610ffc57816 */ /* 0x000fe200000000c5 */
[----:B------:R-:W-:Y:S01]  /*1da0*/  USHF.R.S32.HI UR13, URZ, 0x1f, UR5 ;  /* 0x0000001fff0d7899 */ /* 0x000fe20008011405 */
[----:B------:R-:W-:Y:S01]  /*1db0*/  IADD3.X R17, PT, PT, R9, UR16, RZ, P5, !PT ;  /* 0x0000001009117c10 */ /* 0x000fe2000affe4ff */
[----:B------:R-:W-:Y:S01]  /*1dc0*/  VIADD R19, R139, 0xfffffffd ;  /* 0xfffffffd8b137836 */ /* 0x000fe20000000000 */
[----:B------:R-:W-:Y:S01]  /*1dd0*/  IADD3 R18, P5, PT, R6, UR5, RZ ;  /* 0x0000000506127c10 */ /* 0x000fe2000ffbe0ff */
[----:B------:R-:W2:Y:S04]  /*1de0*/  @P6 LDG.E.U8 R195, desc[UR18][R14.64] ;  /* 0x000000120ec36981 */ /* 0x000ea8000c1e1100 */
[----:B------:R-:W2:Y:S01]  /*1df0*/  @P6 LDG.E.U8 R197, desc[UR18][R16.64] ;  /* 0x0000001210c56981 */ /* 0x000ea2000c1e1100 */
[----:B------:R-:W-:-:S02]  /*1e00*/  ISETP.GE.U32.AND P6, PT, R19, 0x7fffffde, PT ;  /* 0x7fffffde1300780c */ /* 0x000fc40003fc6070 */
[----:B------:R-:W-:Y:S02]  /*1e10*/  IADD3.X R19, PT, PT, R7, UR13, RZ, P5, !PT ;  /* 0x0000000d07137c10 */ /* 0x000fe4000affe4ff */
[----:B------:R-:W-:Y:S01]  /*1e20*/  IADD3 R20, P5, PT, R8, UR5, RZ ;  /* 0x0000000508147c10 */ /* 0x000fe2000ffbe0ff */
[----:B------:R-:W-:Y:S01]  /*1e30*/  USHF.R.S32.HI UR12, URZ, 0x1f, UR6 ;  /* 0x0000001fff0c7899 */ /* 0x000fe20008011406 */
[----:B------:R-:W-:Y:S02]  /*1e40*/  PRMT R199, RZ, 0x7610, R199 ;  /* 0x00007610ffc77816 */ /* 0x000fe400000000c7 */
[----:B------:R-:W-:Y:S01]  /*1e50*/  PRMT R201, RZ, 0x7610, R201 ;  /* 0x00007610ffc97816 */ /* 0x000fe200000000c9 */
[----:B------:R-:W-:Y:S01]  /*1e60*/  VIADD R24, R139, 0xfffffff5 ;  /* 0xfffffff58b187836 */ /* 0x000fe20000000000 */
[----:B------:R-:W-:Y:S02]  /*1e70*/  IADD3.X R21, PT, PT, R9, UR13, RZ, P5, !PT ;  /* 0x0000000d09157c10 */ /* 0x000fe4000affe4ff */
[----:B------:R-:W-:Y:S01]  /*1e80*/  IADD3 R22, P5, PT, R6, UR6, RZ ;  /* 0x0000000606167c10 */ /* 0x000fe2000ffbe0ff */
[----:B------:R-:W2:Y:S01]  /*1e90*/  @P0 LDG.E.U8 R199, desc[UR18][R18.64] ;  /* 0x0000001212c70981 */ /* 0x000ea2000c1e1100 */
[----:B------:R-:W-:-:S02]  /*1ea0*/  UIMAD UR5, UR6, 0x9, URZ ;  /* 0x00000009060578a4 */ /* 0x000fc4000f8e02ff */
[----:B------:R-:W-:Y:S01]  /*1eb0*/  IADD3.X R23, PT, PT, R7, UR12, RZ, P5, !PT ;  /* 0x0000000c07177c10 */ /* 0x000fe2000affe4ff */
[----:B------:R-:W2:Y:S01]  /*1ec0*/  @P0 LDG.E.U8 R201, desc[UR18][R20.64] ;  /* 0x0000001214c90981 */ /* 0x000ea2000c1e1100 */
[----:B------:R-:W-:Y:S02]  /*1ed0*/  ISETP.GE.U32.AND P0, PT, R24, 0x7fffffd6, PT ;  /* 0x7fffffd61800780c */ /* 0x000fe40003f06070 */
[----:B------:R-:W-:Y:S02]  /*1ee0*/  IADD3 R24, P5, PT, R8, UR6, RZ ;  /* 0x0000000608187c10 */ /* 0x000fe4000ffbe0ff */
[----:B------:R-:W-:Y:S02]  /*1ef0*/  PRMT R203, RZ, 0x7610, R203 ;  /* 0x00007610ffcb7816 */ /* 0x000fe400000000cb */
[----:B------:R-:W-:Y:S01]  /*1f00*/  PRMT R205, RZ, 0x7610, R205 ;  /* 0x00007610ffcd7816 */ /* 0x000fe200000000cd */
[----:B------:R-:W-:Y:S01]  /*1f10*/  USHF.R.S32.HI UR13, URZ, 0x1f, UR5 ;  /* 0x0000001fff0d7899 */ /* 0x000fe20008011405 */
[----:B------:R-:W-:-:S02]  /*1f20*/  IADD3.X R25, PT, PT, R9, UR12, RZ, P5, !PT ;  /* 0x0000000c09197c10 */ /* 0x000fc4000affe4ff */
[----:B------:R-:W-:Y:S01]  /*1f30*/  SHF.R.U32.HI R27, RZ, 0xe, R140 ;  /* 0x0000000eff1b7819 */ /* 0x000fe2000001168c */
[----:B------:R-:W2:Y:S01]  /*1f40*/  @!P2 LDG.E.U8 R203, desc[UR18][R22.64] ;  /* 0x0000001216cba981 */ /* 0x000ea2000c1e1100 */
[----:B------:R-:W-:-:S03]  /*1f50*/  IADD3 R26, P5, PT, R6, UR5, RZ ;  /* 0x00000005061a7c10 */ /* 0x000fc6000ffbe0ff */
[----:B------:R-:W2:Y:S01]  /*1f60*/  @!P2 LDG.E.U8 R205, desc[UR18][R24.64] ;  /* 0x0000001218cda981 */ /* 0x000ea2000c1e1100 */
[----:B------:R-:W-:Y:S01]  /*1f70*/  LOP3.LUT P2, RZ, R27, 0x1, RZ, 0xc0, !PT ;  /* 0x000000011bff7812 */ /* 0x000fe2000784c0ff */
[----:B------:R-:W-:Y:S01]  /*1f80*/  UIMAD UR12, UR6, 0x11, URZ ;  /* 0x00000011060c78a4 */ /* 0x000fe2000f8e02ff */
[----:B------:R-:W-:Y:S02]  /*1f90*/  IADD3.X R27, PT, PT, R7, UR13, RZ, P5, !PT ;  /* 0x0000000d071b7c10 */ /* 0x000fe4000affe4ff */
[----:B------:R-:W-:Y:S01]  /*1fa0*/  IADD3 R28, P5, PT, R8, UR5, RZ ;  /* 0x00000005081c7c10 */ /* 0x000fe2000ffbe0ff */
[----:B------:R-:W-:Y:S01]  /*1fb0*/  USHF.R.S32.HI UR5, URZ, 0x1f, UR12 ;  /* 0x0000001fff057899 */ /* 0x000fe2000801140c */
[----:B------:R-:W-:Y:S02]  /*1fc0*/  PRMT R207, RZ, 0x7610, R207 ;  /* 0x00007610ffcf7816 */ /* 0x000fe400000000cf */
[----:B------:R-:W-:Y:S02]  /*1fd0*/  PRMT R209, RZ, 0x7610, R209 ;  /* 0x00007610ffd17816 */ /* 0x000fe400000000d1 */
[----:B------:R-:W-:-:S02]  /*1fe0*/  IADD3.X R29, PT, PT, R9, UR13, RZ, P5, !PT ;  /* 0x0000000d091d7c10 */ /* 0x000fc4000affe4ff */
[----:B------:R-:W-:Y:S01]  /*1ff0*/  IADD3 R30, P5, PT, R6, UR12, RZ ;  /* 0x0000000c061e7c10 */ /* 0x000fe2000ffbe0ff */
[----:B------:R-:W2:Y:S01]  /*2000*/  @!P4 LDG.E.U8 R207, desc[UR18][R26.64] ;  /* 0x000000121acfc981 */ /* 0x000ea2000c1e1100 */
[----:B------:R-:W-:Y:S02]  /*2010*/  SHF.R.U32.HI R32, RZ, 0x6, R140 ;  /* 0x00000006ff207819 */ /* 0x000fe4000001168c */
[----:B------:R-:W-:Y:S01]  /*2020*/  IADD3.X R31, PT, PT, R7, UR5, RZ, P5, !PT ;  /* 0x00000005071f7c10 */ /* 0x000fe2000affe4ff */
[----:B------:R-:W2:Y:S01]  /*2030*/  @!P4 LDG.E.U8 R209, desc[UR18][R28.64] ;  /* 0x000000121cd1c981 */ /* 0x000ea2000c1e1100 */
[----:B------:R-:W-:Y:S02]  /*2040*/  LOP3.LUT P4, RZ, R32, 0x1, RZ, 0xc0, !PT ;  /* 0x0000000120ff7812 */ /* 0x000fe4000788c0ff */
[----:B------:R-:W-:Y:S01]  /*2050*/  IADD3 R32, P5, PT, R8, UR12, RZ ;  /* 0x0000000c08207c10 */ /* 0x000fe2000ffbe0ff */
[----:B------:R-:W-:Y:S01]  /*2060*/  UIMAD UR12, UR6, 0x19, URZ ;  /* 0x00000019060c78a4 */ /* 0x000fe2000f8e02ff */
[----:B------:R-:W-:-:S02]  /*2070*/  PRMT R157, RZ, 0x7610, R157 ;  /* 0x00007610ff9d7816 */ /* 0x000fc4000000009d */
[----:B------:R-:W-:Y:S01]  /*2080*/  PRMT R189, RZ, 0x7610, R189 ;  /* 0x00007610ffbd7816 */ /* 0x000fe200000000bd */
[----:B------:R-:W-:Y:S01]  /*2090*/  VIADD R35, R139, 0xfffffffc ;  /* 0xfffffffc8b237836 */ /* 0x000fe20000000000 */
[----:B------:R-:W-:Y:S01]  /*20a0*/  IADD3.X R33, PT, PT, R9, UR5, RZ, P5, !PT ;  /* 0x0000000509217c10 */ /* 0x000fe2000affe4ff */
[----:B------:R-:W-:Y:S02]  /*20b0*/  USHF.R.S32.HI UR13, URZ, 0x1f, UR12 ;  /* 0x0000001fff0d7899 */ /* 0x000fe4000801140c */
[----:B------:R-:W-:Y:S01]  /*20c0*/  IADD3 R34, P5, PT, R6, UR12, RZ ;  /* 0x0000000c06227c10 */ /* 0x000fe2000ffbe0ff */
[----:B------:R-:W2:Y:S01]  /*20d0*/  @P2 LDG.E.U8 R157, desc[UR18][R30.64] ;  /* 0x000000121e9d2981 */ /* 0x000ea2000c1e1100 */
[----:B------:R-:W-:-:S03]  /*20e0*/  USHF.L.U32 UR5, UR6, 0x1, URZ ;  /* 0x0000000106057899 */ /* 0x000fc600080006ff */
[----:B------:R-:W2:Y:S01]  /*20f0*/  @P2 LDG.E.U8 R189, desc[UR18][R32.64] ;  /* 0x0000001220bd2981 */ /* 0x000ea2000c1e1100 */
[----:B------:R-:W-:Y:S02]  /*2100*/  ISETP.GE.U32.AND P2, PT, R35, 0x7fffffdd, PT ;  /* 0x7fffffdd2300780c */ /* 0x000fe40003f46070 */
[----:B------:R-:W-:Y:S02]  /*2110*/  IADD3.X R35, PT, PT, R7, UR13, RZ, P5, !PT ;  /* 0x0000000d07237c10 */ /* 0x000fe4000affe4ff */
[----:B------:R-:W-:Y:S01]  /*2120*/  IADD3 R36, P5, PT, R8, UR12, RZ ;  /* 0x0000000c08247c10 */ /* 0x000fe2000ffbe0ff */
[----:B------:R-:W-:Y:S01]  /*2130*/  USHF.R.S32.HI UR12, URZ, 0x1f, UR5 ;  /* 0x0000001fff0c7899 */ /* 0x000fe20008011405 */
[----:B------:R-:W-:Y:S02]  /*2140*/  PRMT R191, RZ, 0x7610, R191 ;  /* 0x00007610ffbf7816 */ /* 0x000fe400000000bf */
[----:B------:R-:W-:Y:S01]  /*2150*/  PRMT R193, RZ, 0x7610, R193 ;  /* 0x00007610ffc17816 */ /* 0x000fe200000000c1 */
[----:B------:R-:W-:Y:S01]  /*2160*/  VIADD R40, R139, 0xfffffff4 ;  /* 0xfffffff48b287836 */ /* 0x000fe20000000000 */
[----:B------:R-:W-:-:S02]  /*2170*/  IADD3.X R37, PT, PT, R9, UR13, RZ, P5, !PT ;  /* 0x0000000d09257c10 */ /* 0x000fc4000affe4ff */
[----:B------:R-:W-:Y:S01]  /*2180*/  IADD3 R38, P5, PT, R6, UR5, RZ ;  /* 0x0000000506267c10 */ /* 0x000fe2000ffbe0ff */
[----:B------:R-:W2:Y:S03]  /*2190*/  @P4 LDG.E.U8 R191, desc[UR18][R34.64] ;  /* 0x0000001222bf4981 */ /* 0x000ea6000c1e1100 */
[----:B------:R-:W-:Y:S01]  /*21a0*/  IADD3.X R39, PT, PT, R7, UR12, RZ, P5, !PT ;  /* 0x0000000c07277c10 */ /* 0x000fe2000affe4ff */
[----:B------:R-:W2:Y:S01]  /*21b0*/  @P4 LDG.E.U8 R193, desc[UR18][R36.64] ;  /* 0x0000001224c14981 */ /* 0x000ea2000c1e1100 */
[----:B------:R-:W-:Y:S02]  /*21c0*/  ISETP.GE.U32.AND P4, PT, R40, 0x7fffffd5, PT ;  /* 0x7fffffd52800780c */ /* 0x000fe40003f86070 */
[----:B------:R-:W-:Y:S01]  /*21d0*/  IADD3 R40, P5, PT, R8, UR5, RZ ;  /* 0x0000000508287c10 */ /* 0x000fe2000ffbe0ff */
[----:B------:R-:W-:Y:S01]  /*21e0*/  UIMAD UR5, UR6, 0xa, URZ ;  /* 0x0000000a060578a4 */ /* 0x000fe2000f8e02ff */
[----:B------:R-:W-:-:S02]  /*21f0*/  PRMT R188, RZ, 0x7610, R188 ;  /* 0x00007610ffbc7816 */ /* 0x000fc400000000bc */
[----:B------:R-:W-:Y:S01]  /*2200*/  PRMT R190, RZ, 0x7610, R190 ;  /* 0x00007610ffbe7816 */ /* 0x000fe200000000be */
[----:B------:R-:W-:Y:S01]  /*2210*/  USHF.R.S32.HI UR13, URZ, 0x1f, UR5 ;  /* 0x0000001fff0d7899 */ /* 0x000fe20008011405 */
[----:B------:R-:W-:Y:S02]  /*2220*/  IADD3.X R41, PT, PT, R9, UR12, RZ, P5, !PT ;  /* 0x0000000c09297c10 */ /* 0x000fe4000affe4ff */
        /* <DEDUP_REMOVED lines=26> */
[----:B------:R-:W2:Y:S04]  /*23d0*/  @P6 LDG.E.U8 R158, desc[UR18][R46.64] ;  /* 0x000000122e9e6981 */ /* 0x000ea8000c1e1100 */
[----:B------:R-:W2:Y:S01]  /*23e0*/  @P6 LDG.E.U8 R182, desc[UR18][R48.64] ;  /* 0x0000001230b66981 */ /* 0x000ea2000c1e1100 */
[----:B------:R-:W-:-:S02]  /*23f0*/  ISETP.GE.U32.AND P6, PT, R51, 0x7fffffdc, PT ;  /* 0x7fffffdc3300780c */ /* 0x000fc40003fc6070 */
[----:B------:R-:W-:Y:S02]  /*2400*/  IADD3.X R51, PT, PT, R7, UR13, RZ, P5, !PT ;  /* 0x0000000d07337c10 */ /* 0x000fe4000affe4ff */
[----:B------:R-:W-:Y:S01]  /*2410*/  IADD3 R52, P5, PT, R8, UR12, RZ ;  /* 0x0000000c08347c10 */ /* 0x000fe2000ffbe0ff */
[----:B------:R-:W-:Y:S01]  /*2420*/  UIMAD UR5, UR6, 0x3, URZ ;  /* 0x00000003060578a4 */ /* 0x000fe2000f8e02ff */
[----:B------:R-:W-:Y:S02]  /*2430*/  PRMT R184, RZ, 0x7610, R184 ;  /* 0x00007610ffb87816 */ /* 0x000fe400000000b8 */
[----:B------:R-:W-:Y:S02]  /*2440*/  PRMT R186, RZ, 0x7610, R186 ;  /* 0x00007610ffba7816 */ /* 0x000fe400000000ba */
[----:B------:R-:W-:Y:S01]  /*2450*/  IADD3.X R53, PT, PT, R9, UR13, RZ, P5, !PT ;  /* 0x0000000d09357c10 */ /* 0x000fe2000affe4ff */
[----:B------:R-:W-:Y:S02]  /*2460*/  USHF.R.S32.HI UR12, URZ, 0x1f, UR5 ;  /* 0x0000001fff0c7899 */ /* 0x000fe40008011405 */
[----:B------:R-:W-:Y:S01]  /*2470*/  IADD3 R54, P5, PT, R6, UR5, RZ ;  /* 0x0000000506367c10 */ /* 0x000fe2000ffbe0ff */
[----:B------:R-:W2:Y:S01]  /*2480*/  @P0 LDG.E.U8 R184, desc[UR18][R50.64] ;  /* 0x0000001232b80981 */ /* 0x000ea2000c1e1100 */
[----:B------:R-:W-:-:S03]  /*2490*/  SHF.R.U32.HI R57, RZ, 0xc, R140 ;  /* 0x0000000cff397819 */ /* 0x000fc6000001168c */
[----:B------:R-:W2:Y:S01]  /*24a0*/  @P0 LDG.E.U8 R186, desc[UR18][R52.64] ;  /* 0x0000001234ba0981 */ /* 0x000ea2000c1e1100 */
[----:B------:R-:W-:Y:S02]  /*24b0*/  IADD3 R56, P0, PT, R8, UR5, RZ ;  /* 0x0000000508387c10 */ /* 0x000fe4000ff1e0ff */
[----:B------:R-:W-:Y:S01]  /*24c0*/  IADD3.X R55, PT, PT, R7, UR12, RZ, P5, !PT ;  /* 0x0000000c07377c10 */ /* 0x000fe2000affe4ff */
[----:B------:R-:W-:Y:S01]  /*24d0*/  UIMAD UR5, UR6, 0xb, URZ ;  /* 0x0000000b060578a4 */ /* 0x000fe2000f8e02ff */
[----:B------:R-:W-:Y:S02]  /*24e0*/  LOP3.LUT P5, RZ, R57, 0x1, RZ, 0xc0, !PT ;  /* 0x0000000139ff7812 */ /* 0x000fe400078ac0ff */
[----:B------:R-:W-:Y:S02]  /*24f0*/  PRMT R181, RZ, 0x7610, R181 ;  /* 0x00007610ffb57816 */ /* 0x000fe400000000b5 */
[----:B------:R-:W-:Y:S02]  /*2500*/  PRMT R183, RZ, 0x7610, R183 ;  /* 0x00007610ffb77816 */ /* 0x000fe400000000b7 */
[----:B------:R-:W-:Y:S01]  /*2510*/  IADD3.X R57, PT, PT, R9, UR12, RZ, P0, !PT ;  /* 0x0000000c09397c10 */ /* 0x000fe200087fe4ff */
[----:B------:R-:W-:Y:S01]  /*2520*/  USHF.R.S32.HI UR13, URZ, 0x1f, UR5 ;  /* 0x0000001fff0d7899 */ /* 0x000fe20008011405 */
[----:B------:R-:W2:Y:S01]  /*2530*/  @!P2 LDG.E.U8 R181, desc[UR18][R54.64] ;  /* 0x0000001236b5a981 */ /* 0x000ea2000c1e1100 */
[----:B------:R-:W-:-:S03]  /*2540*/  UIMAD UR12, UR6, 0x13, URZ ;  /* 0x00000013060c78a4 */ /* 0x000fc6000f8e02ff */
[----:B------:R-:W2:Y:S01]  /*2550*/  @!P2 LDG.E.U8 R183, desc[UR18][R56.64] ;  /* 0x0000001238b7a981 */ /* 0x000ea2000c1e1100 */
[----:B------:R-:W-:Y:S01]  /*2560*/  IADD3 R58, P2, PT, R6, UR5, RZ ;  /* 0x00000005063a7c10 */ /* 0x000fe2000ff5e0ff */
[----:B------:R-:W-:Y:S01]  /*2570*/  USHF.R.S32.HI UR16, URZ, 0x1f, UR12 ;  /* 0x0000001fff107899 */ /* 0x000fe2000801140c */
[----:B------:R-:W-:Y:S02]  /*2580*/  IADD3 R60, P0, PT, R8, UR5, RZ ;  /* 0x00000005083c7c10 */ /* 0x000fe4000ff1e0ff */
[----:B------:R-:W-:Y:S02]  /*2590*/  SHF.R.U32.HI R63, RZ, 0x4, R140 ;  /* 0x00000004ff3f7819 */ /* 0x000fe4000001168c */
[----:B------:R-:W-:Y:S02]  /*25a0*/  IADD3.X R59, PT, PT, R7, UR13, RZ, P2, !PT ;  /* 0x0000000d073b7c10 */ /* 0x000fe400097fe4ff */
[----:B------:R-:W-:Y:S02]  /*25b0*/  IADD3 R62, P2, PT, R6, UR12, RZ ;  /* 0x0000000c063e7c10 */ /* 0x000fe4000ff5e0ff */
[----:B------:R-:W-:-:S02]  /*25c0*/  IADD3.X R61, PT, PT, R9, UR13, RZ, P0, !PT ;  /* 0x0000000d093d7c10 */ /* 0x000fc400087fe4ff */
[----:B------:R-:W-:Y:S02]  /*25d0*/  LOP3.LUT P0, RZ, R63, 0x1, RZ, 0xc0, !PT ;  /* 0x000000013fff7812 */ /* 0x000fe4000780c0ff */
[----:B------:R-:W-:Y:S02]  /*25e0*/  IADD3.X R63, PT, PT, R7, UR16, RZ, P2, !PT ;  /* 0x00000010073f7c10 */ /* 0x000fe400097fe4ff */
[----:B------:R-:W-:Y:S02]  /*25f0*/  PRMT R185, RZ, 0x7610, R185 ;  /* 0x00007610ffb97816 */ /* 0x000fe400000000b9 */
[----:B------:R-:W-:Y:S02]  /*2600*/  PRMT R187, RZ, 0x7610, R187 ;  /* 0x00007610ffbb7816 */ /* 0x000fe400000000bb */
[----:B------:R-:W-:Y:S01]  /*2610*/  IADD3 R64, P2, PT, R8, UR12, RZ ;  /* 0x0000000c08407c10 */ /* 0x000fe2000ff5e0ff */
[----:B------:R-:W-:Y:S01]  /*2620*/  UIMAD UR12, UR6, 0x1b, URZ ;  /* 0x0000001b060c78a4 */ /* 0x000fe2000f8e02ff */
[----:B------:R-:W-:Y:S01]  /*2630*/  LOP3.LUT R66, R66, 0x1f, RZ, 0xc0, !PT ;  /* 0x0000001f42427812 */ /* 0x000fe200078ec0ff */
[----:B------:R-:W2:Y:S01]  /*2640*/  @!P4 LDG.E.U8 R185, desc[UR18][R58.64] ;  /* 0x000000123ab9c981 */ /* 0x000ea2000c1e1100 */
[----:B------:R-:W-:Y:S01]  /*2650*/  IADD3.X R65, PT, PT, R9, UR16, RZ, P2, !PT ;  /* 0x0000001009417c10 */ /* 0x000fe200097fe4ff */
[----:B------:R-:W-:-:S02]  /*2660*/  USHF.R.S32.HI UR16, URZ, 0x1f, UR12 ;  /* 0x0000001fff107899 */ /* 0x000fc4000801140c */
[----:B------:R-:W-:Y:S01]  /*2670*/  IMAD R71, R66, UR7, RZ ;  /* 0x0000000742477c24 */ /* 0x000fe2000f8e02ff */
[----:B------:R-:W2:Y:S01]  /*2680*/  @!P4 LDG.E.U8 R187, desc[UR18][R60.64] ;  /* 0x000000123cbbc981 */ /* 0x000ea2000c1e1100 */
[----:B------:R-:W-:Y:S01]  /*2690*/  IADD3 R68, P4, PT, R6, UR12, RZ ;  /* 0x0000000c06447c10 */ /* 0x000fe2000ff9e0ff */
[----:B------:R-:W-:Y:S01]  /*26a0*/  VIADD R73, R139, 0xfffffff3 ;  /* 0xfffffff38b497836 */ /* 0x000fe20000000000 */
[----:B------:R-:W-:Y:S01]  /*26b0*/  PRMT R159, RZ, 0x7610, R159 ;  /* 0x00007610ff9f7816 */ /* 0x000fe2000000009f */
[----:B------:R-:W-:Y:S01]  /*26c0*/  USHF.L.U32 UR5, UR6, 0x2, URZ ;  /* 0x0000000206057899 */ /* 0x000fe200080006ff */
[----:B------:R-:W-:Y:S02]  /*26d0*/  PRMT R175, RZ, 0x7610, R175 ;  /* 0x00007610ffaf7816 */ /* 0x000fe400000000af */
[----:B------:R-:W-:Y:S02]  /*26e0*/  IADD3 R116, P2, PT, R71, UR14, RZ ;  /* 0x0000000e47747c10 */ /* 0x000fe4000ff5e0ff */
[----:B------:R-:W-:Y:S01]  /*26f0*/  IADD3.X R69, PT, PT, R7, UR16, RZ, P4, !PT ;  /* 0x0000001007457c10 */ /* 0x000fe2000a7fe4ff */
[----:B------:R-:W2:Y:S01]  /*2700*/  @P5 LDG.E.U8 R159, desc[UR18][R62.64] ;  /* 0x000000123e9f5981 */ /* 0x000ea2000c1e1100 */
[----:B------:R-:W-:Y:S01]  /*2710*/  IADD3 R72, P4, PT, R8, UR12, RZ ;  /* 0x0000000c08487c10 */ /* 0x000fe2000ff9e0ff */
[----:B------:R-:W-:Y:S01]  /*2720*/  USHF.R.S32.HI UR13, URZ, 0x1f, UR5 ;  /* 0x0000001fff0d7899 */ /* 0x000fe20008011405 */
[----:B------:R-:W-:Y:S01]  /*2730*/  LEA.HI.X.SX32 R122, R71, UR15, 0x1, P2 ;  /* 0x0000000f477a7c11 */ /* 0x000fe200090f0eff */
[----:B------:R-:W2:Y:S01]  /*2740*/  @P5 LDG.E.U8 R175, desc[UR18][R64.64] ;  /* 0x0000001240af5981 */ /* 0x000ea2000c1e1100 */
[----:B------:R-:W-:-:S02]  /*2750*/  ISETP.GE.U32.AND P2, PT, R73, 0x7fffffd4, PT ;  /* 0x7fffffd44900780c */ /* 0x000fc40003f46070 */
[----:B------:R-:W-:Y:S02]  /*2760*/  PRMT R177, RZ, 0x7610, R177 ;  /* 0x00007610ffb17816 */ /* 0x000fe400000000b1 */
[----:B------:R-:W-:Y:S02]  /*2770*/  PRMT R179, RZ, 0x7610, R179 ;  /* 0x00007610ffb37816 */ /* 0x000fe400000000b3 */
[----:B------:R-:W-:Y:S01]  /*2780*/  SHF.R.U32.HI R76, RZ, 0xb, R140 ;  /* 0x0000000bff4c7819 */ /* 0x000fe2000001168c */
[----:B------:R-:W-:Y:S01]  /*2790*/  UIMAD UR12, UR6, 0x14, URZ ;  /* 0x00000014060c78a4 */ /* 0x000fe2000f8e02ff */
[----:B------:R-:W-:Y:S01]  /*27a0*/  IADD3.X R73, PT, PT, R9, UR16, RZ, P4, !PT ;  /* 0x0000001009497c10 */ /* 0x000fe2000a7fe4ff */
[----:B------:R-:W2:Y:S01]  /*27b0*/  @P0 LDG.E.U8 R177, desc[UR18][R68.64] ;  /* 0x0000001244b10981 */ /* 0x000ea2000c1e1100 */
[----:B------:R-:W-:Y:S01]  /*27c0*/  IADD3 R70, P5, PT, R6, UR5, RZ ;  /* 0x0000000506467c10 */ /* 0x000fe2000ffbe0ff */
[----:B------:R-:W-:Y:S01]  /*27d0*/  VIADD R81, R139, 0xfffffffa ;  /* 0xfffffffa8b517836 */ /* 0x000fe20000000000 */
[----:B------:R-:W-:Y:S01]  /*27e0*/  IADD3 R74, P4, PT, R8, UR5, RZ ;  /* 0x00000005084a7c10 */ /* 0x000fe2000ff9e0ff */
[----:B------:R-:W-:Y:S01]  /*27f0*/  UIMAD UR5, UR6, 0xc, URZ ;  /* 0x0000000c060578a4 */ /* 0x000fe2000f8e02ff */
[----:B------:R-:W-:Y:S01]  /*2800*/  IADD3.X R71, PT, PT, R7, UR13, RZ, P5, !PT ;  /* 0x0000000d07477c10 */ /* 0x000fe2000affe4ff */
[----:B------:R-:W2:Y:S01]  /*2810*/  @P0 LDG.E.U8 R179, desc[UR18][R72.64] ;  /* 0x0000001248b30981 */ /* 0x000ea2000c1e1100 */
[----:B------:R-:W-:Y:S01]  /*2820*/  IADD3.X R75, PT, PT, R9, UR13, RZ, P4, !PT ;  /* 0x0000000d094b7c10 */ /* 0x000fe2000a7fe4ff */
[----:B------:R-:W-:Y:S01]  /*2830*/  USHF.R.S32.HI UR13, URZ, 0x1f, UR5 ;  /* 0x0000001fff0d7899 */ /* 0x000fe20008011405 */
[----:B------:R-:W-:Y:S01]  /*2840*/  LOP3.LUT P4, RZ, R76, 0x1, RZ, 0xc0, !PT ;  /* 0x000000014cff7812 */ /* 0x000fe2000788c0ff */
[----:B------:R-:W-:Y:S01]  /*2850*/  USHF.R.S32.HI UR14, URZ, 0x1f, UR12 ;  /* 0x0000001fff0e7899 */ /* 0x000fe2000801140c */
[----:B------:R-:W-:-:S02]  /*2860*/  IADD3 R76, P0, PT, R6, UR5, RZ ;  /* 0x00000005064c7c10 */ /* 0x000fc4000ff1e0ff */
[----:B------:R-:W-:Y:S02]  /*2870*/  PRMT R172, RZ, 0x7610, R172 ;  /* 0x00007610ffac7816 */ /* 0x000fe400000000ac */
[----:B------:R-:W-:Y:S02]  /*2880*/  PRMT R174, RZ, 0x7610, R174 ;  /* 0x00007610ffae7816 */ /* 0x000fe400000000ae */
[----:B------:R-:W-:Y:S02]  /*2890*/  PRMT R176, RZ, 0x7610, R176 ;  /* 0x00007610ffb07816 */ /* 0x000fe400000000b0 */
[----:B------:R-:W-:Y:S01]  /*28a0*/  PRMT R178, RZ, 0x7610, R178 ;  /* 0x00007610ffb27816 */ /* 0x000fe200000000b2 */
[----:B------:R-:W2:Y:S01]  /*28b0*/  @!P6 LDG.E.U8 R172, desc[UR18][R70.64] ;  /* 0x0000001246ace981 */ /* 0x000ea2000c1e1100 */
[----:B------:R-:W-:Y:S01]  /*28c0*/  IADD3 R78, P5, PT, R6, UR12, RZ ;  /* 0x0000000c064e7c10 */ /* 0x000fe2000ffbe0ff */
[----:B------:R-:W-:Y:S01]  /*28d0*/  VIADD R87, R139, 0xfffffff2 ;  /* 0xfffffff28b577836 */ /* 0x000fe20000000000 */
[C---:B------:R-:W-:Y:S01]  /*28e0*/  IADD3.X R77, PT, PT, R7.reuse, UR13, RZ, P0, !PT ;  /* 0x0000000d074d7c10 */ /* 0x040fe200087fe4ff */
[----:B------:R-:W2:Y:S01]  /*28f0*/  @!P6 LDG.E.U8 R174, desc[UR18][R74.64] ;  /* 0x000000124aaee981 */ /* 0x000ea2000c1e1100 */
[----:B------:R-:W-:Y:S01]  /*2900*/  SHF.R.U32.HI R82, RZ, 0x3, R140 ;  /* 0x00000003ff527819 */ /* 0x000fe2000001168c */
[----:B------:R-:W0:Y:S01]  /*2910*/  LDCU UR15, c[0x0][0x3b0] ;  /* 0x00007600ff0f77ac */ /* 0x000e220008000800 */
[----:B------:R-:W-:Y:S01]  /*2920*/  IADD3 R80, P0, PT, R8, UR5, RZ ;  /* 0x0000000508507c10 */ /* 0x000fe2000ff1e0ff */
[----:B------:R-:W2:Y:S01]  /*2930*/  @!P2 LDG.E.U8 R176, desc[UR18][R76.64] ;  /* 0x000000124cb0a981 */ /* 0x000ea2000c1e1100 */
[----:B------:R-:W-:-:S02]  /*2940*/  IADD3.X R79, PT, PT, R7, UR14, RZ, P5, !PT ;  /* 0x0000000e074f7c10 */ /* 0x000fc4000affe4ff */
[----:B------:R-:W-:Y:S02]  /*2950*/  ISETP.GE.U32.AND P5, PT, R81, 0x7fffffdb, PT ;  /* 0x7fffffdb5100780c */ /* 0x000fe40003fa6070 */
[C---:B------:R-:W-:Y:S02]  /*2960*/  IADD3.X R81, PT, PT, R9.reuse, UR13, RZ, P0, !PT ;  /* 0x0000000d09517c10 */ /* 0x040fe400087fe4ff */
[----:B------:R-:W-:Y:S02]  /*2970*/  LOP3.LUT P6, RZ, R82, 0x1, RZ, 0xc0, !PT ;  /* 0x0000000152ff7812 */ /* 0x000fe400078cc0ff */
[----:B------:R-:W-:Y:S01]  /*2980*/  IADD3 R82, P0, PT, R8, UR12, RZ ;  /* 0x0000000c08527c10 */ /* 0x000fe2000ff1e0ff */
[----:B------:R-:W-:Y:S01]  /*2990*/  UIMAD UR12, UR6, 0x1c, URZ ;  /* 0x0000001c060c78a4 */ /* 0x000fe2000f8e02ff */
[----:B------:R-:W2:Y:S01]  /*29a0*/  @!P2 LDG.E.U8 R178, desc[UR18][R80.64] ;  /* 0x0000001250b2a981 */ /* 0x000ea2000c1e1100 */
[----:B------:R-:W-:Y:S01]  /*29b0*/  UIMAD UR5, UR6, 0x5, URZ ;  /* 0x00000005060578a4 */ /* 0x000fe2000f8e02ff */
[----:B------:R-:W-:Y:S01]  /*29c0*/  IADD3.X R83, PT, PT, R9, UR14, RZ, P0, !PT ;  /* 0x0000000e09537c10 */ /* 0x000fe200087fe4ff */
[----:B------:R-:W-:-:S02]  /*29d0*/  USHF.R.S32.HI UR14, URZ, 0x1f, UR12 ;  /* 0x0000001fff0e7899 */ /* 0x000fc4000801140c */
[----:B------:R-:W-:Y:S01]  /*29e0*/  USHF.R.S32.HI UR13, URZ, 0x1f, UR5 ;  /* 0x0000001fff0d7899 */ /* 0x000fe20008011405 */
[C---:B------:R-:W-:Y:S02]  /*29f0*/  IADD3 R84, P0, PT, R6.reuse, UR12, RZ ;  /* 0x0000000c06547c10 */ /* 0x040fe4000ff1e0ff */
[----:B------:R-:W-:Y:S02]  /*2a00*/  IADD3 R86, P2, PT, R6, UR5, RZ ;  /* 0x0000000506567c10 */ /* 0x000fe4000ff5e0ff */
[----:B------:R-:W-:Y:S02]  /*2a10*/  IADD3.X R85, PT, PT, R7, UR14, RZ, P0, !PT ;  /* 0x0000000e07557c10 */ /* 0x000fe400087fe4ff */
[----:B------:R-:W-:Y:S02]  /*2a20*/  ISETP.GE.U32.AND P0, PT, R87, 0x7fffffd3, PT ;  /* 0x7fffffd35700780c */ /* 0x000fe40003f06070 */
[----:B------:R-:W-:Y:S02]  /*2a30*/  IADD3.X R87, PT, PT, R7, UR13, RZ, P2, !PT ;  /* 0x0000000d07577c10 */ /* 0x000fe400097fe4ff */
[----:B------:R-:W-:-:S04]  /*2a40*/  IADD3 R88, P2, PT, R8, UR12, RZ ;  /* 0x0000000c08587c10 */ /* 0x000fc8000ff5e0ff */
[C---:B------:R-:W-:Y:S02]  /*2a50*/  IADD3.X R89, PT, PT, R9.reuse, UR14, RZ, P2, !PT ;  /* 0x0000000e09597c10 */ /* 0x040fe400097fe4ff */
[----:B------:R-:W-:Y:S01]  /*2a60*/  IADD3 R90, P2, PT, R8, UR5, RZ ;  /* 0x00000005085a7c10 */ /* 0x000fe2000ff5e0ff */
[----:B------:R-:W-:Y:S01]  /*2a70*/  UIMAD UR5, UR6, 0xd, URZ ;  /* 0x0000000d060578a4 */ /* 0x000fe2000f8e02ff */
[----:B------:R-:W-:Y:S01]  /*2a80*/  PRMT R160, RZ, 0x7610, R160 ;  /* 0x00007610ffa07816 */ /* 0x000fe200000000a0 */
[----:B------:R-:W-:Y:S01]  /*2a90*/  UIMAD UR12, UR6, 0x15, URZ ;  /* 0x00000015060c78a4 */ /* 0x000fe2000f8e02ff */
[----:B------:R-:W-:Y:S02]  /*2aa0*/  PRMT R164, RZ, 0x7610, R164 ;  /* 0x00007610ffa47816 */ /* 0x000fe400000000a4 */
[----:B------:R-:W-:Y:S01]  /*2ab0*/  IADD3.X R91, PT, PT, R9, UR13, RZ, P2, !PT ;  /* 0x0000000d095b7c10 */ /* 0x000fe200097fe4ff */
[----:B------:R-:W-:Y:S01]  /*2ac0*/  USHF.R.S32.HI UR13, URZ, 0x1f, UR5 ;  /* 0x0000001fff0d7899 */ /* 0x000fe20008011405 */
[----:B------:R-:W-:-:S02]  /*2ad0*/  PRMT R167, RZ, 0x7610, R167 ;  /* 0x00007610ffa77816 */ /* 0x000fc400000000a7 */
[----:B------:R-:W-:Y:S01]  /*2ae0*/  PRMT R169, RZ, 0x7610, R169 ;  /* 0x00007610ffa97816 */ /* 0x000fe200000000a9 */
[----:B------:R-:W-:Y:S01]  /*2af0*/  USHF.R.S32.HI UR14, URZ, 0x1f, UR12 ;  /* 0x0000001fff0e7899 */ /* 0x000fe2000801140c */
[C---:B------:R-:W-:Y:S01]  /*2b00*/  IADD3 R92, P2, PT, R6.reuse, UR5, RZ ;  /* 0x00000005065c7c10 */ /* 0x040fe2000ff5e0ff */
[----:B------:R-:W2:Y:S01]  /*2b10*/  @P4 LDG.E.U8 R160, desc[UR18][R78.64] ;  /* 0x000000124ea04981 */ /* 0x000ea2000c1e1100 */
[----:B------:R-:W-:Y:S01]  /*2b20*/  SHF.R.U32.HI R95, RZ, 0xa, R140 ;  /* 0x0000000aff5f7819 */ /* 0x000fe2000001168c */
[----:B------:R-:W-:Y:S02]  /*2b30*/  VIADD R97, R139, 0xfffffff9 ;  /* 0xfffffff98b617836 */ /* 0x000fe40000000000 */
[----:B------:R-:W2:Y:S01]  /*2b40*/  @P4 LDG.E.U8 R164, desc[UR18][R82.64] ;  /* 0x0000001252a44981 */ /* 0x000ea2000c1e1100 */
[----:B------:R-:W-:Y:S02]  /*2b50*/  IADD3 R94, P4, PT, R6, UR12, RZ ;  /* 0x0000000c065e7c10 */ /* 0x000fe4000ff9e0ff */
[----:B------:R-:W-:Y:S01]  /*2b60*/  IADD3.X R93, PT, PT, R7, UR13, RZ, P2, !PT ;  /* 0x0000000d075d7c10 */ /* 0x000fe200097fe4ff */
[----:B------:R-:W3:Y:S01]  /*2b70*/  @!P5 LDG.E.U8 R167, desc[UR18][R86.64] ;  /* 0x0000001256a7d981 */ /* 0x000ee2000c1e1100 */
[----:B------:R-:W-:-:S03]  /*2b80*/  IADD3 R96, P2, PT, R8, UR5, RZ ;  /* 0x0000000508607c10 */ /* 0x000fc6000ff5e0ff */
[----:B------:R-:W4:Y:S01]  /*2b90*/  @!P5 LDG.E.U8 R169, desc[UR18][R90.64] ;  /* 0x000000125aa9d981 */ /* 0x000f22000c1e1100 */
[----:B------:R-:W-:Y:S02]  /*2ba0*/  LOP3.LUT P5, RZ, R95, 0x1, RZ, 0xc0, !PT ;  /* 0x000000015fff7812 */ /* 0x000fe400078ac0ff */
[----:B------:R-:W-:Y:S02]  /*2bb0*/  IADD3.X R95, PT, PT, R7, UR14, RZ, P4, !PT ;  /* 0x0000000e075f7c10 */ /* 0x000fe4000a7fe4ff */
[----:B------:R-:W-:Y:S02]  /*2bc0*/  ISETP.GE.U32.AND P4, PT, R97, 0x7fffffda, PT ;  /* 0x7fffffda6100780c */ /* 0x000fe40003f86070 */
[----:B------:R-:W-:Y:S02]  /*2bd0*/  IADD3.X R97, PT, PT, R9, UR13, RZ, P2, !PT ;  /* 0x0000000d09617c10 */ /* 0x000fe400097fe4ff */
[----:B------:R-:W-:Y:S02]  /*2be0*/  IADD3 R98, P2, PT, R8, UR12, RZ ;  /* 0x0000000c08627c10 */ /* 0x000fe4000ff5e0ff */
[----:B------:R-:W-:-:S02]  /*2bf0*/  SHF.R.U32.HI R107, RZ, 0x2, R140 ;  /* 0x00000002ff6b7819 */ /* 0x000fc4000001168c */
[----:B------:R-:W-:Y:S02]  /*2c00*/  PRMT R171, RZ, 0x7610, R171 ;  /* 0x00007610ffab7816 */ /* 0x000fe400000000ab */
[----:B------:R-:W-:Y:S02]  /*2c10*/  IADD3.X R99, PT, PT, R9, UR14, RZ, P2, !PT ;  /* 0x0000000e09637c10 */ /* 0x000fe400097fe4ff */
[----:B------:R-:W-:Y:S02]  /*2c20*/  PRMT R173, RZ, 0x7610, R173 ;  /* 0x00007610ffad7816 */ /* 0x000fe400000000ad */
[----:B------:R-:W-:Y:S01]  /*2c30*/  LOP3.LUT P2, RZ, R107, 0x1, RZ, 0xc0, !PT ;  /* 0x000000016bff7812 */ /* 0x000fe2000784c0ff */
[----:B0-----:R-:W-:Y:S01]  /*2c40*/  IMAD R107, R100, UR15, RZ ;  /* 0x0000000f646b7c24 */ /* 0x001fe2000f8e02ff */
[----:B------:R-:W-:Y:S01]  /*2c50*/  PRMT R129, RZ, 0x7610, R129 ;  /* 0x00007610ff817816 */ /* 0x000fe20000000081 */
[----:B------:R-:W-:Y:S01]  /*2c60*/  UIMAD UR12, UR6, 0x1d, URZ ;  /* 0x0000001d060c78a4 */ /* 0x000fe2000f8e02ff */
[----:B------:R-:W-:Y:S01]  /*2c70*/  PRMT R165, RZ, 0x7610, R165 ;  /* 0x00007610ffa57816 */ /* 0x000fe200000000a5 */
[----:B------:R-:W5:Y:S01]  /*2c80*/  @!P0 LDG.E.U8 R171, desc[UR18][R92.64] ;  /* 0x000000125cab8981 */ /* 0x000f62000c1e1100 */
[----:B------:R-:W-:Y:S01]  /*2c90*/  IMAD R109, R102, UR15, RZ ;  /* 0x0000000f666d7c24 */ /* 0x000fe2000f8e02ff */
[----:B------:R-:W-:-:S02]  /*2ca0*/  USHF.R.S32.HI UR14, URZ, 0x1f, UR12 ;  /* 0x0000001fff0e7899 */ /* 0x000fc4000801140c */
[----:B------:R-:W5:Y:S01]  /*2cb0*/  @!P0 LDG.E.U8 R173, desc[UR18][R96.64] ;  /* 0x0000001260ad8981 */ /* 0x000f62000c1e1100 */
[----:B------:R-:W-:Y:S01]  /*2cc0*/  IADD3 R100, P0, PT, R107, R116, RZ ;  /* 0x000000746b647210 */ /* 0x000fe20007f1e0ff */
[----:B------:R-:W-:Y:S01]  /*2cd0*/  IMAD R113, R104, UR15, RZ ;  /* 0x0000000f68717c24 */ /* 0x000fe2000f8e02ff */
[----:B------:R-:W-:Y:S01]  /*2ce0*/  PRMT R166, RZ, 0x7610, R166 ;  /* 0x00007610ffa67816 */ /* 0x000fe200000000a6 */
[----:B------:R-:W5:Y:S01]  /*2cf0*/  @P5 LDG.E.U8 R129, desc[UR18][R94.64] ;  /* 0x000000125e815981 */ /* 0x000f62000c1e1100 */
[----:B------:R-:W-:Y:S01]  /*2d00*/  PRMT R168, RZ, 0x7610, R168 ;  /* 0x00007610ffa87816 */ /* 0x000fe200000000a8 */
[----:B------:R-:W-:Y:S02]  /*2d10*/  IMAD R119, R101, UR15, RZ ;  /* 0x0000000f65777c24 */ /* 0x000fe4000f8e02ff */
[----:B------:R-:W5:Y:S01]  /*2d20*/  @P5 LDG.E.U8 R165, desc[UR18][R98.64] ;  /* 0x0000001262a55981 */ /* 0x000f62000c1e1100 */
[----:B------:R-:W-:Y:S01]  /*2d30*/  IADD3 R102, P5, PT, R6, UR12, RZ ;  /* 0x0000000c06667c10 */ /* 0x000fe2000ffbe0ff */
[----:B------:R-:W-:Y:S01]  /*2d40*/  IMAD R111, R103, UR15, RZ ;  /* 0x0000000f676f7c24 */ /* 0x000fe2000f8e02ff */
[----:B------:R-:W-:Y:S01]  /*2d50*/  LEA.HI.X.SX32 R101, R107, R122, 0x1, P0 ;  /* 0x0000007a6b657211 */ /* 0x000fe200000f0eff */
[----:B------:R-:W-:Y:S01]  /*2d60*/  IMAD R115, R105, UR15, RZ ;  /* 0x0000000f69737c24 */ /* 0x000fe2000f8e02ff */
[-C--:B------:R-:W-:Y:S01]  /*2d70*/  IADD3 R104, P0, PT, R109, R116.reuse, RZ ;  /* 0x000000746d687210 */ /* 0x080fe20007f1e0ff */
[----:B------:R-:W5:Y:S01]  /*2d80*/  @P6 LDG.E.U8 R166, desc[UR18][R84.64] ;  /* 0x0000001254a66981 */ /* 0x000f62000c1e1100 */
[----:B------:R-:W-:Y:S01]  /*2d90*/  IADD3.X R103, PT, PT, R7, UR14, RZ, P5, !PT ;  /* 0x0000000e07677c10 */ /* 0x000fe2000affe4ff */
[----:B------:R-:W-:Y:S01]  /*2da0*/  IMAD R117, R106, UR15, RZ ;  /* 0x0000000f6a757c24 */ /* 0x000fe2000f8e02ff */
[-C--:B------:R-:W-:Y:S01]  /*2db0*/  IADD3 R108, P5, PT, R113, R116.reuse, RZ ;  /* 0x00000074716c7210 */ /* 0x080fe20007fbe0ff */
[----:B------:R-:W5:Y:S01]  /*2dc0*/  @P6 LDG.E.U8 R168, desc[UR18][R88.64] ;  /* 0x0000001258a86981 */ /* 0x000f62000c1e1100 */
[----:B------:R-:W-:Y:S01]  /*2dd0*/  IADD3 R106, P6, PT, R111, R116, RZ ;  /* 0x000000746f6a7210 */ /* 0x000fe20007fde0ff */
[----:B------:R-:W-:Y:S01]  /*2de0*/  IMAD R67, R67, UR15, RZ ;  /* 0x0000000f43437c24 */ /* 0x000fe2000f8e02ff */
[----:B------:R-:W-:-:S02]  /*2df0*/  LEA.HI.X.SX32 R105, R109, R122, 0x1, P0 ;  /* 0x0000007a6d697211 */ /* 0x000fc400000f0eff */
[----:B------:R-:W-:Y:S02]  /*2e00*/  IADD3 R110, P0, PT, R115, R116, RZ ;  /* 0x00000074736e7210 */ /* 0x000fe40007f1e0ff */
[----:B------:R-:W-:Y:S02]  /*2e10*/  LEA.HI.X.SX32 R109, R113, R122, 0x1, P5 ;  /* 0x0000007a716d7211 */ /* 0x000fe400028f0eff */
[----:B------:R-:W-:Y:S02]  /*2e20*/  IADD3 R114, P5, PT, R119, R116, RZ ;  /* 0x0000007477727210 */ /* 0x000fe40007fbe0ff */
[----:B------:R-:W-:Y:S01]  /*2e30*/  LEA.HI.X.SX32 R107, R111, R122, 0x1, P6 ;  /* 0x0000007a6f6b7211 */ /* 0x000fe200030f0eff */
[----:B------:R-:W-:Y:S01]  /*2e40*/  VIADD R121, R139, 0xfffffff1 ;  /* 0xfffffff18b797836 */ /* 0x000fe20000000000 */
[----:B------:R-:W-:Y:S02]  /*2e50*/  IADD3 R112, P6, PT, R117, R116, RZ ;  /* 0x0000007475707210 */ /* 0x000fe40007fde0ff */
[----:B------:R-:W-:Y:S01]  /*2e60*/  LEA.HI.X.SX32 R111, R115, R122, 0x1, P0 ;  /* 0x0000007a736f7211 */ /* 0x000fe200000f0eff */
[----:B------:R-:W-:Y:S01]  /*2e70*/  UIMAD UR5, UR6, 0x6, URZ ;  /* 0x00000006060578a4 */ /* 0x000fe2000f8e02ff */
[----:B------:R-:W-:-:S02]  /*2e80*/  IADD3 R116, P0, PT, R67, R116, RZ ;  /* 0x0000007443747210 */ /* 0x000fc40007f1e0ff */
[-C--:B------:R-:W-:Y:S02]  /*2e90*/  LEA.HI.X.SX32 R115, R119, R122.reuse, 0x1, P5 ;  /* 0x0000007a77737211 */ /* 0x080fe400028f0eff */
[----:B------:R-:W-:Y:S02]  /*2ea0*/  IADD3 R120, P5, PT, R8, UR12, RZ ;  /* 0x0000000c08787c10 */ /* 0x000fe4000ffbe0ff */
[-C--:B------:R-:W-:Y:S01]  /*2eb0*/  LEA.HI.X.SX32 R113, R117, R122.reuse, 0x1, P6 ;  /* 0x0000007a75717211 */ /* 0x080fe200030f0eff */
[----:B------:R-:W-:Y:S01]  /*2ec0*/  USHF.R.S32.HI UR13, URZ, 0x1f, UR5 ;  /* 0x0000001fff0d7899 */ /* 0x000fe20008011405 */
[----:B------:R-:W-:Y:S02]  /*2ed0*/  LEA.HI.X.SX32 R117, R67, R122, 0x1, P0 ;  /* 0x0000007a43757211 */ /* 0x000fe400000f0eff */
[----:B------:R-:W-:Y:S02]  /*2ee0*/  ISETP.GE.U32.AND P0, PT, R121, 0x7fffffd2, PT ;  /* 0x7fffffd27900780c */ /* 0x000fe40003f06070 */
[----:B------:R-:W-:-:S02]  /*2ef0*/  IADD3.X R121, PT, PT, R9, UR14, RZ, P5, !PT ;  /* 0x0000000e09797c10 */ /* 0x000fc4000affe4ff */
[----:B------:R-:W-:Y:S02]  /*2f00*/  IADD3 R118, P6, PT, R6, UR5, RZ ;  /* 0x0000000506767c10 */ /* 0x000fe4000ffde0ff */
[----:B------:R-:W-:Y:S01]  /*2f10*/  IADD3 R122, P5, PT, R8, UR5, RZ ;  /* 0x00000005087a7c10 */ /* 0x000fe2000ffbe0ff */
[----:B------:R-:W-:Y:S01]  /*2f20*/  UIMAD UR5, UR6, 0xe, URZ ;  /* 0x0000000e060578a4 */ /* 0x000fe2000f8e02ff */
[----:B------:R-:W-:Y:S02]  /*2f30*/  PRMT R163, RZ, 0x7610, R163 ;  /* 0x00007610ffa37816 */ /* 0x000fe400000000a3 */
[----:B------:R-:W-:Y:S01]  /*2f40*/  PRMT R161, RZ, 0x7610, R161 ;  /* 0x00007610ffa17816 */ /* 0x000fe200000000a1 */
[----:B------:R-:W-:Y:S01]  /*2f50*/  UIMAD UR12, UR6, 0x16, URZ ;  /* 0x00000016060c78a4 */ /* 0x000fe2000f8e02ff */
[----:B------:R-:W-:Y:S02]  /*2f60*/  PRMT R162, RZ, 0x7610, R162 ;  /* 0x00007610ffa27816 */ /* 0x000fe400000000a2 */
[----:B------:R-:W-:-:S02]  /*2f70*/  PRMT R128, RZ, 0x7610, R128 ;  /* 0x00007610ff807816 */ /* 0x000fc40000000080 */
[----:B------:R-:W-:Y:S02]  /*2f80*/  IADD3.X R119, PT, PT, R7, UR13, RZ, P6, !PT ;  /* 0x0000000d07777c10 */ /* 0x000fe4000b7fe4ff */
[----:B------:R-:W-:Y:S01]  /*2f90*/  IADD3.X R123, PT, PT, R9, UR13, RZ, P5, !PT ;  /* 0x0000000d097b7c10 */ /* 0x000fe2000affe4ff */
[----:B------:R-:W-:Y:S01]  /*2fa0*/  USHF.R.S32.HI UR14, URZ, 0x1f, UR5 ;  /* 0x0000001fff0e7899 */ /* 0x000fe20008011405 */
[----:B------:R-:W5:Y:S01]  /*2fb0*/  @P2 LDG.E.U8 R163, desc[UR18][R102.64] ;  /* 0x0000001266a32981 */ /* 0x000f62000c1e1100 */
[----:B------:R-:W-:Y:S02]  /*2fc0*/  UIMAD UR13, UR6, 0x1e, URZ ;  /* 0x0000001e060d78a4 */ /* 0x000fe4000f8e02ff */
[----:B------:R-:W-:Y:S01]  /*2fd0*/  USHF.R.S32.HI UR15, URZ, 0x1f, UR12 ;  /* 0x0000001fff0f7899 */ /* 0x000fe2000801140c */
[----:B------:R-:W5:Y:S01]  /*2fe0*/  @P2 LDG.E.U8 R161, desc[UR18][R120.64] ;  /* 0x0000001278a12981 */ /* 0x000f62000c1e1100 */
[----:B------:R-:W-:Y:S01]  /*2ff0*/  IADD3 R124, P2, PT, R6, UR5, RZ ;  /* 0x00000005067c7c10 */ /* 0x000fe2000ff5e0ff */
[----:B------:R-:W-:-:S02]  /*3000*/  USHF.R.S32.HI UR16, URZ, 0x1f, UR13 ;  /* 0x0000001fff107899 */ /* 0x000fc4000801140d */
[----:B------:R-:W5:Y:S01]  /*3010*/  @!P4 LDG.E.U8 R162, desc[UR18][R118.64] ;  /* 0x0000001276a2c981 */ /* 0x000f62000c1e1100 */
[----:B------:R-:W-:-:S03]  /*3020*/  IADD3.X R125, PT, PT, R7, UR14, RZ, P2, !PT ;  /* 0x0000000e077d7c10 */ /* 0x000fc600097fe4ff */
[----:B------:R-:W5:Y:S01]  /*3030*/  @!P4 LDG.E.U8 R128, desc[UR18][R122.64] ;  /* 0x000000127a80c981 */ /* 0x000f62000c1e1100 */
[C---:B------:R-:W-:Y:S02]  /*3040*/  IADD3 R126, P4, PT, R6.reuse, UR12, RZ ;  /* 0x0000000c067e7c10 */ /* 0x040fe4000ff9e0ff */
[----:B------:R-:W-:Y:S02]  /*3050*/  IADD3 R130, P2, PT, R6, UR13, RZ ;  /* 0x0000000d06827c10 */ /* 0x000fe4000ff5e0ff */
[----:B------:R-:W-:Y:S02]  /*3060*/  SHF.R.U32.HI R133, RZ, 0x1, R140 ;  /* 0x00000001ff857819 */ /* 0x000fe4000001168c */
[C---:B------:R-:W-:Y:S02]  /*3070*/  IADD3.X R127, PT, PT, R7.reuse, UR15, RZ, P4, !PT ;  /* 0x0000000f077f7c10 */ /* 0x040fe4000a7fe4ff */
[----:B------:R-:W-:Y:S02]  /*3080*/  IADD3 R132, P4, PT, R8, UR5, RZ ;  /* 0x0000000508847c10 */ /* 0x000fe4000ff9e0ff */
[----:B------:R-:W-:-:S02]  /*3090*/  IADD3.X R131, PT, PT, R7, UR16, RZ, P2, !PT ;  /* 0x0000001007837c10 */ /* 0x000fc400097fe4ff */
[----:B------:R-:W-:Y:S02]  /*30a0*/  LOP3.LUT P2, RZ, R133, 0x1, RZ, 0xc0, !PT ;  /* 0x0000000185ff7812 */ /* 0x000fe4000784c0ff */
[----:B------:R-:W-:Y:S02]  /*30b0*/  PRMT R180, RZ, 0x7610, R180 ;  /* 0x00007610ffb47816 */ /* 0x000fe400000000b4 */
[----:B------:R-:W-:Y:S02]  /*30c0*/  PRMT R196, RZ, 0x7610, R196 ;  /* 0x00007610ffc47816 */ /* 0x000fe400000000c4 */
[----:B------:R-:W-:Y:S02]  /*30d0*/  IADD3.X R133, PT, PT, R9, UR14, RZ, P4, !PT ;  /* 0x0000000e09857c10 */ /* 0x000fe4000a7fe4ff */
[----:B------:R-:W-:Y:S01]  /*30e0*/  SHF.R.U32.HI R67, RZ, 0x9, R140 ;  /* 0x00000009ff437819 */ /* 0x000fe2000001168c */
[----:B------:R-:W5:Y:S04]  /*30f0*/  @!P0 LDG.E.U8 R180, desc[UR18][R124.64] ;  /* 0x000000127cb48981 */ /* 0x000f68000c1e1100 */
[----:B------:R-:W5:Y:S01]  /*3100*/  @!P0 LDG.E.U8 R196, desc[UR18][R132.64] ;  /* 0x0000001284c48981 */ /* 0x000f62000c1e1100 */
[----:B------:R-:W-:-:S02]  /*3110*/  IADD3 R134, P0, PT, R8, UR12, RZ ;  /* 0x0000000c08867c10 */ /* 0x000fc4000ff1e0ff */
[----:B------:R-:W-:Y:S01]  /*3120*/  LOP3.LUT P5, RZ, R67, 0x1, RZ, 0xc0, !PT ;  /* 0x0000000143ff7812 */ /* 0x000fe200078ac0ff */
[----:B------:R-:W-:Y:S01]  /*3130*/  VIADD R67, R139, 0xfffffff8 ;  /* 0xfffffff88b437836 */ /* 0x000fe20000000000 */
[----:B------:R-:W-:Y:S02]  /*3140*/  IADD3.X R135, PT, PT, R9, UR15, RZ, P0, !PT ;  /* 0x0000000f09877c10 */ /* 0x000fe400087fe4ff */
[----:B------:R-:W-:Y:S01]  /*3150*/  IADD3 R136, P0, PT, R8, UR13, RZ ;  /* 0x0000000d08887c10 */ /* 0x000fe2000ff1e0ff */
[----:B------:R-:W-:Y:S01]  /*3160*/  UIMAD UR5, UR6, 0x7, URZ ;  /* 0x00000007060578a4 */ /* 0x000fe2000f8e02ff */
[----:B------:R-:W-:Y:S01]  /*3170*/  ISETP.GE.U32.AND P4, PT, R67, 0x7fffffd9, PT ;  /* 0x7fffffd94300780c */ /* 0x000fe20003f86070 */
[----:B------:R-:W-:Y:S01]  /*3180*/  VIADD R67, R139, 0x1f ;  /* 0x0000001f8b437836 */ /* 0x000fe20000000000 */
[----:B------:R-:W-:Y:S02]  /*3190*/  PRMT R198, RZ, 0x7610, R198 ;  /* 0x00007610ffc67816 */ /* 0x000fe400000000c6 */
[----:B------:R-:W-:-:S02]  /*31a0*/  PRMT R200, RZ, 0x7610, R200 ;  /* 0x00007610ffc87816 */ /* 0x000fc400000000c8 */
[----:B------:R-:W-:Y:S02]  /*31b0*/  IADD3.X R137, PT, PT, R9, UR16, RZ, P0, !PT ;  /* 0x0000001009897c10 */ /* 0x000fe400087fe4ff */
[----:B------:R-:W-:Y:S02]  /*31c0*/  PRMT R170, RZ, 0x7610, R170 ;  /* 0x00007610ffaa7816 */ /* 0x000fe400000000aa */
[----:B------:R-:W-:Y:S01]  /*31d0*/  PRMT R202, RZ, 0x7610, R202 ;  /* 0x00007610ffca7816 */ /* 0x000fe200000000ca */
[----:B------:R-:W-:Y:S01]  /*31e0*/  USHF.R.S32.HI UR12, URZ, 0x1f, UR5 ;  /* 0x0000001fff0c7899 */ /* 0x000fe20008011405 */
[----:B------:R-:W5:Y:S01]  /*31f0*/  @P2 LDG.E.U8 R198, desc[UR18][R130.64] ;  /* 0x0000001282c62981 */ /* 0x000f62000c1e1100 */
[----:B------:R-:W-:Y:S01]  /*3200*/  ISETP.GT.AND P0, PT, R67, 0x1f, PT ;  /* 0x0000001f4300780c */ /* 0x000fe20003f04270 */
[----:B------:R-:W-:Y:S02]  /*3210*/  VIADD R141, R139, 0xfffffff0 ;  /* 0xfffffff08b8d7836 */ /* 0x000fe40000000000 */
[----:B------:R-:W5:Y:S01]  /*3220*/  @P2 LDG.E.U8 R200, desc[UR18][R136.64] ;  /* 0x0000001288c82981 */ /* 0x000f62000c1e1100 */
[----:B------:R-:W-:-:S02]  /*3230*/  IADD3 R138, P2, PT, R6, UR5, RZ ;  /* 0x00000005068a7c10 */ /* 0x000fc4000ff5e0ff */
[----:B------:R-:W-:Y:S01]  /*3240*/  SHF.R.U32.HI R142, RZ, 0x8, R140 ;  /* 0x00000008ff8e7819 */ /* 0x000fe2000001168c */
[----:B------:R-:W5:Y:S01]  /*3250*/  @P5 LDG.E.U8 R170, desc[UR18][R126.64] ;  /* 0x000000127eaa5981 */ /* 0x000f62000c1e1100 */
[----:B------:R-:W-:-:S03]  /*3260*/  ISETP.LT.AND P0, PT, R66, R139, P0 ;  /* 0x0000008b4200720c */ /* 0x000fc60000701270 */
[----:B------:R-:W5:Y:S01]  /*3270*/  @P5 LDG.E.U8 R202, desc[UR18][R134.64] ;  /* 0x0000001286ca5981 */ /* 0x000f62000c1e1100 */
[----:B------:R-:W-:Y:S02]  /*3280*/  IADD3 R140, P5, PT, R8, UR5, RZ ;  /* 0x00000005088c7c10 */ /* 0x000fe4000ffbe0ff */
[----:B------:R-:W-:Y:S01]  /*3290*/  IADD3.X R139, PT, PT, R7, UR12, RZ, P2, !PT ;  /* 0x0000000c078b7c10 */ /* 0x000fe200097fe4ff */
[----:B------:R-:W-:Y:S01]  /*32a0*/  UIMAD UR5, UR6, 0xf, URZ ;  /* 0x0000000f060578a4 */ /* 0x000fe2000f8e02ff */
[----:B------:R-:W-:Y:S02]  /*32b0*/  ISETP.GE.U32.AND P2, PT, R141, 0x7fffffd1, PT ;  /* 0x7fffffd18d00780c */ /* 0x000fe40003f46070 */
[----:B------:R-:W-:Y:S02]  /*32c0*/  PRMT R227, RZ, 0x7610, R227 ;  /* 0x00007610ffe37816 */ /* 0x000fe400000000e3 */
[----:B------:R-:W-:Y:S02]  /*32d0*/  PRMT R225, RZ, 0x7610, R225 ;  /* 0x00007610ffe17816 */ /* 0x000fe400000000e1 */
[----:B------:R-:W-:Y:S01]  /*32e0*/  IADD3.X R141, PT, PT, R9, UR12, RZ, P5, !PT ;  /* 0x0000000c098d7c10 */ /* 0x000fe2000affe4ff */
[----:B------:R-:W-:Y:S01]  /*32f0*/  USHF.R.S32.HI UR14, URZ, 0x1f, UR5 ;  /* 0x0000001fff0e7899 */ /* 0x000fe20008011405 */
[----:B------:R-:W-:Y:S01]  /*3300*/  LOP3.LUT P5, RZ, R142, 0x1, RZ, 0xc0, !PT ;  /* 0x000000018eff7812 */ /* 0x000fe200078ac0ff */
[----:B------:R-:W-:Y:S01]  /*3310*/  UIMAD UR12, UR6, 0x17, URZ ;  /* 0x00000017060c78a4 */ /* 0x000fe2000f8e02ff */
[----:B------:R-:W5:Y:S04]  /*3320*/  @!P4 LDG.E.U8 R227, desc[UR18][R138.64] ;  /* 0x000000128ae3c981 */ /* 0x000f68000c1e1100 */
[----:B------:R-:W5:Y:S01]  /*3330*/  @!P4 LDG.E.U8 R225, desc[UR18][R140.64] ;  /* 0x000000128ce1c981 */ /* 0x000f62000c1e1100 */
[----:B------:R-:W-:Y:S01]  /*3340*/  IADD3 R142, P4, PT, R6, UR5, RZ ;  /* 0x00000005068e7c10 */ /* 0x000fe2000ff9e0ff */
[----:B------:R-:W-:-:S02]  /*3350*/  USHF.R.S32.HI UR15, URZ, 0x1f, UR12 ;  /* 0x0000001fff0f7899 */ /* 0x000fc4000801140c */
[----:B------:R-:W-:Y:S01]  /*3360*/  UIMAD UR13, UR6, 0x1f, URZ ;  /* 0x0000001f060d78a4 */ /* 0x000fe2000f8e02ff */
[----:B------:R-:W-:Y:S02]  /*3370*/  IADD3.X R143, PT, PT, R7, UR14, RZ, P4, !PT ;  /* 0x0000000e078f7c10 */ /* 0x000fe4000a7fe4ff */
[----:B------:R-:W-:Y:S01]  /*3380*/  IADD3 R144, P4, PT, R6, UR12, RZ ;  /* 0x0000000c06907c10 */ /* 0x000fe2000ff9e0ff */
[----:B------:R-:W-:-:S03]  /*3390*/  USHF.R.S32.HI UR16, URZ, 0x1f, UR13 ;  /* 0x0000001fff107899 */ /* 0x000fc6000801140d */
[----:B------:R-:W-:Y:S02]  /*33a0*/  IADD3.X R145, PT, PT, R7, UR15, RZ, P4, !PT ;  /* 0x0000000f07917c10 */ /* 0x000fe4000a7fe4ff */
[----:B------:R-:W-:-:S04]  /*33b0*/  IADD3 R146, P4, PT, R6, UR13, RZ ;  /* 0x0000000d06927c10 */ /* 0x000fc8000ff9e0ff */
[----:B------:R-:W-:Y:S02]  /*33c0*/  IADD3.X R147, PT, PT, R7, UR16, RZ, P4, !PT ;  /* 0x0000001007937c10 */ /* 0x000fe4000a7fe4ff */
[----:B------:R-:W-:-:S04]  /*33d0*/  IADD3 R148, P4, PT, R8, UR5, RZ ;  /* 0x0000000508947c10 */ /* 0x000fc8000ff9e0ff */
[----:B------:R-:W-:Y:S02]  /*33e0*/  IADD3.X R149, PT, PT, R9, UR14, RZ, P4, !PT ;  /* 0x0000000e09957c10 */ /* 0x000fe4000a7fe4ff */
[----:B------:R-:W-:-:S04]  /*33f0*/  IADD3 R150, P4, PT, R8, UR12, RZ ;  /* 0x0000000c08967c10 */ /* 0x000fc8000ff9e0ff */
[----:B------:R-:W-:Y:S02]  /*3400*/  IADD3.X R151, PT, PT, R9, UR15, RZ, P4, !PT ;  /* 0x0000000f09977c10 */ /* 0x000fe4000a7fe4ff */
[----:B------:R-:W-:Y:S02]  /*3410*/  IADD3 R152, P4, PT, R8, UR13, RZ ;  /* 0x0000000d08987c10 */ /* 0x000fe4000ff9e0ff */
[----:B------:R-:W-:Y:S02]  /*3420*/  PRMT R229, RZ, 0x7610, R229 ;  /* 0x00007610ffe57816 */ /* 0x000fe400000000e5 */
[----:B------:R-:W-:Y:S02]  /*3430*/  PRMT R233, RZ, 0x7610, R233 ;  /* 0x00007610ffe97816 */ /* 0x000fe400000000e9 */
[----:B------:R-:W-:Y:S02]  /*3440*/  PRMT R237, RZ, 0x7610, R237 ;  /* 0x00007610ffed7816 */ /* 0x000fe400000000ed */
[----:B------:R-:W-:Y:S01]  /*3450*/  PRMT R231, RZ, 0x7610, R231 ;  /* 0x00007610ffe77816 */ /* 0x000fe200000000e7 */
[----:B------:R-:W5:Y:S01]  /*3460*/  @!P2 LDG.E.U8 R229, desc[UR18][R142.64] ;  /* 0x000000128ee5a981 */ /* 0x000f62000c1e1100 */
[----:B------:R-:W-:-:S02]  /*3470*/  PRMT R235, RZ, 0x7610, R235 ;  /* 0x00007610ffeb7816 */ /* 0x000fc400000000eb */
[----:B------:R-:W-:Y:S01]  /*3480*/  PRMT R239, RZ, 0x7610, R239 ;  /* 0x00007610ffef7816 */ /* 0x000fe200000000ef */
[----:B------:R-:W5:Y:S01]  /*3490*/  @P5 LDG.E.U8 R233, desc[UR18][R144.64] ;  /* 0x0000001290e95981 */ /* 0x000f62000c1e1100 */
[----:B------:R-:W-:Y:S02]  /*34a0*/  PRMT R219, RZ, 0x7610, R219 ;  /* 0x00007610ffdb7816 */ /* 0x000fe400000000db */
[----:B------:R-:W-:Y:S01]  /*34b0*/  PRMT R217, RZ, 0x7610, R217 ;  /* 0x00007610ffd97816 */ /* 0x000fe200000000d9 */
[----:B------:R-:W5:Y:S01]  /*34c0*/  @!P1 LDG.E.U8 R237, desc[UR18][R146.64] ;  /* 0x0000001292ed9981 */ /* 0x000f62000c1e1100 */
[----:B------:R-:W-:Y:S02]  /*34d0*/  PRMT R223, RZ, 0x7610, R223 ;  /* 0x00007610ffdf7816 */ /* 0x000fe400000000df */
[----:B------:R-:W-:Y:S01]  /*34e0*/  PRMT R221, RZ, 0x7610, R221 ;  /* 0x00007610ffdd7816 */ /* 0x000fe200000000dd */
[----:B------:R-:W5:Y:S01]  /*34f0*/  @!P2 LDG.E.U8 R231, desc[UR18][R148.64] ;  /* 0x0000001294e7a981 */ /* 0x000f62000c1e1100 */
[----:B------:R-:W-:-:S02]  /*3500*/  IADD3.X R153, PT, PT, R9, UR16, RZ, P4, !PT ;  /* 0x0000001009997c10 */ /* 0x000fc4000a7fe4ff */
[----:B------:R-:W-:Y:S01]  /*3510*/  PRMT R241, RZ, 0x7610, R241 ;  /* 0x00007610fff17816 */ /* 0x000fe200000000f1 */
[----:B------:R-:W5:Y:S01]  /*3520*/  @P5 LDG.E.U8 R235, desc[UR18][R150.64] ;  /* 0x0000001296eb5981 */ /* 0x000f62000c1e1100 */
[----:B------:R-:W-:Y:S02]  /*3530*/  PRMT R243, RZ, 0x7610, R243 ;  /* 0x00007610fff37816 */ /* 0x000fe400000000f3 */
[----:B------:R-:W-:Y:S01]  /*3540*/  PRMT R245, RZ, 0x7610, R245 ;  /* 0x00007610fff57816 */ /* 0x000fe200000000f5 */
[----:B------:R-:W5:Y:S01]  /*3550*/  @!P1 LDG.E.U8 R239, desc[UR18][R152.64] ;  /* 0x0000001298ef9981 */ /* 0x000f62000c1e1100 */
[----:B------:R-:W-:-:S03]  /*3560*/  PRMT R247, RZ, 0x7610, R247 ;  /* 0x00007610fff77816 */ /* 0x000fc600000000f7 */
[----:B------:R-:W5:Y:S04]  /*3570*/  @P0 LDG.E.U8 R219, desc[UR18][R100.64] ;  /* 0x0000001264db0981 */ /* 0x000f68000c1e1100 */
[----:B------:R-:W5:Y:S04]  /*3580*/  @P0 LDG.E.U8 R217, desc[UR18][R106.64] ;  /* 0x000000126ad90981 */ /* 0x000f68000c1e1100 */
[----:B------:R-:W5:Y:S04]  /*3590*/  @P0 LDG.E.U8 R223, desc[UR18][R110.64] ;  /* 0x000000126edf0981 */ /* 0x000f68000c1e1100 */
[----:B------:R-:W5:Y:S04]  /*35a0*/  @P0 LDG.E.U8 R221, desc[UR18][R114.64] ;  /* 0x0000001272dd0981 */ /* 0x000f68000c1e1100 */
[----:B------:R-:W5:Y:S04]  /*35b0*/  @P0 LDG.E.U8 R241, desc[UR18][R104.64] ;  /* 0x0000001268f10981 */ /* 0x000f68000c1e1100 */
[----:B------:R-:W5:Y:S04]  /*35c0*/  @P0 LDG.E.U8 R243, desc[UR18][R108.64] ;  /* 0x000000126cf30981 */ /* 0x000f68000c1e1100 */
[----:B------:R-:W5:Y:S04]  /*35d0*/  @P0 LDG.E.U8 R245, desc[UR18][R112.64] ;  /* 0x0000001270f50981 */ /* 0x000f68000c1e1100 */
[----:B------:R-:W5:Y:S01]  /*35e0*/  @P0 LDG.E.U8 R247, desc[UR18][R116.64] ;  /* 0x0000001274f70981 */ /* 0x000f62000c1e1100 */
[----:B------:R-:W-:-:S04]  /*35f0*/  @!UP1 UIADD3 UR4, UPT, UPT, -UR4, 0x100000, URZ ;  /* 0x0010000004049890 */ /* 0x000fc8000fffe1ff */
[----:B------:R-:W-:Y:S02]  /*3600*/  @!UP1 USHF.L.U32 UR5, UR4, 0xb, URZ ;  /* 0x0000000b04059899 */ /* 0x000fe400080006ff */
[----:B------:R-:W-:Y:S01]  /*3610*/  @!UP1 USHF.L.U32 UR4, UR4, 0x1, URZ ;  /* 0x0000000104049899 */ /* 0x000fe200080006ff */
[----:B------:R-:W-:Y:S01]  /*3620*/  VOTEU.ALL UP1, P3 ;  /* 0x0000000000ff7886 */ /* 0x000fe20001820000 */
[----:B------:R-:W-:Y:S02]  /*3630*/  LOP3.LUT P0, RZ, R154, UR11, RZ, 0xfc, !PT ;  /* 0x0000000b9aff7c12 */ /* 0x000fe4000f80fcff */
[C---:B------:R-:W-:Y:S02]  /*3640*/  LOP3.LUT R154, R4.reuse, 0x10, RZ, 0x3c, !PT ;  /* 0x00000010049a7812 */ /* 0x040fe400078e3cff */
[----:B------:R-:W-:-:S06]  /*3650*/  LOP3.LUT R156, R4, 0x30, RZ, 0x3c, !PT ;  /* 0x00000030049c7812 */ /* 0x000fcc00078e3cff */
[----:B------:R0:W1:Y:S01]  /*3660*/  @!UP1 SYNCS.EXCH.64 URZ, [UR8+0x4808], UR4 ;  /* 0x0048080408ff95b2 */ /* 0x0000620008000100 */
[----:B--2---:R2:W-:Y:S04]  /*3670*/  STS.U8 [R4+UR8], R155 ;  /* 0x0000009b04007988 */ /* 0x0045e80008000008 */
[----:B---3--:R-:W-:Y:S04]  /*3680*/  STS.U8 [R4+UR8+0x1000], R213 ;  /* 0x001000d504007988 */ /* 0x008fe80008000008 */
[----:B----4-:R-:W-:Y:S01]  /*3690*/  STS.U8 [R4+UR8+0x400], R215 ;  /* 0x000400d704007988 */ /* 0x010fe20008000008 */
[----:B--2---:R-:W-:-:S03]  /*36a0*/  LOP3.LUT R155, R4, 0x20, RZ, 0x3c, !PT ;  /* 0x00000020049b7812 */ /* 0x004fc600078e3cff */
[----:B-----5:R-:W-:Y:S04]  /*36b0*/  STS.U8 [R4+UR8+0x1400], R211 ;  /* 0x001400d304007988 */ /* 0x020fe80008000008 */
[----:B------:R-:W-:Y:S04]  /*36c0*/  STS.U8 [R4+UR8+0x800], R195 ;  /* 0x000800c304007988 */ /* 0x000fe80008000008 */
[----:B------:R-:W-:Y:S04]  /*36d0*/  STS.U8 [R4+UR8+0x1800], R197 ;  /* 0x001800c504007988 */ /* 0x000fe80008000008 */
[----:B------:R-:W-:Y:S04]  /*36e0*/  STS.U8 [R4+UR8+0xc00], R199 ;  /* 0x000c00c704007988 */ /* 0x000fe80008000008 */
[----:B------:R-:W-:Y:S04]  /*36f0*/  STS.U8 [R4+UR8+0x1c00], R201 ;  /* 0x001c00c904007988 */ /* 0x000fe80008000008 */
[----:B------:R2:W-:Y:S04]  /*3700*/  STS.U8 [R154+UR8+0x880], R157 ;  /* 0x0008809d9a007988 */ /* 0x0005e80008000008 */
[----:B------:R-:W-:Y:S04]  /*3710*/  STS.U8 [R154+UR8+0x80], R203 ;  /* 0x000080cb9a007988 */ /* 0x000fe80008000008 */
[----:B------:R-:W-:Y:S01]  /*3720*/  STS.U8 [R154+UR8+0x1080], R205 ;  /* 0x001080cd9a007988 */ /* 0x000fe20008000008 */
[----:B--2---:R-:W-:-:S03]  /*3730*/  LOP3.LUT R157, R4, 0x40, RZ, 0x3c, !PT ;  /* 0x00000040049d7812 */ /* 0x004fc600078e3cff */
[----:B------:R-:W-:Y:S04]  /*3740*/  STS.U8 [R154+UR8+0x480], R207 ;  /* 0x000480cf9a007988 */ /* 0x000fe80008000008 */
        /* <DEDUP_REMOVED lines=22> */
[----:B------:R2:W-:Y:S04]  /*38b0*/  STS.U8 [R157+UR8+0xa00], R160 ;  /* 0x000a00a09d007988 */ /* 0x0005e80008000008 */
[----:B------:R0:W-:Y:S04]  /*38c0*/  STS.U8 [R157+UR8+0x200], R172 ;  /* 0x000200ac9d007988 */ /* 0x0001e80008000008 */
[----:B------:R0:W-:Y:S01]  /*38d0*/  STS.U8 [R157+UR8+0x1200], R174 ;  /* 0x001200ae9d007988 */ /* 0x0001e20008000008 */
[----:B--2---:R-:W-:-:S03]  /*38e0*/  LOP3.LUT R160, R4, 0x70, RZ, 0x3c, !PT ;  /* 0x0000007004a07812 */ /* 0x004fc600078e3cff */
[----:B------:R0:W-:Y:S04]  /*38f0*/  STS.U8 [R157+UR8+0x600], R176 ;  /* 0x000600b09d007988 */ /* 0x0001e80008000008 */
        /* <DEDUP_REMOVED lines=35> */
[----:B------:R0:W-:Y:S01]  /*3b30*/  STS.U8 [R154+UR8+0x4380], R247 ;  /* 0x004380f79a007988 */ /* 0x0001e20008000008 */
[----:B-1----:R1:W-:Y:S06]  /*3b40*/  MEMBAR.ALL.CTA ;  /* 0x0000000000007992 */ /* 0x0023ec0000008000 */
[----:B-1----:R-:W1:Y:S02]  /*3b50*/  FENCE.VIEW.ASYNC.S ;  /* 0x00000000000073c6 */ /* 0x002e640000000000 */
[----:B-1----:R-:W-:Y:S01]  /*3b60*/  BAR.SYNC.DEFER_BLOCKING 0x0 ;  /* 0x0000000000007b1d */ /* 0x002fe20000010000 */
[----:B------:R-:W-:-:S02]  /*3b70*/  ISETP.LT.OR P1, PT, R67, 0x20, P0 ;  /* 0x000000204300780c */ /* 0x000fc40000721670 */
[----:B------:R-:W-:-:S03]  /*3b80*/  ISETP.GE.AND P2, PT, R67, 0x40, PT ;  /* 0x000000404300780c */ /* 0x000fc60003f46270 */
[----:B------:R-:W-:-:S00]  /*3b90*/  MEMBAR.ALL.CTA ;  /* 0x0000000000007992 */ /* 0x000fc00000008000 */
[----:B------:R-:W-:Y:S06]  /*3ba0*/  MEMBAR.ALL.GPU ;  /* 0x0000000000007992 */ /* 0x000fec000000a000 */
[----:B------:R-:W-:-:S00]  /*3bb0*/  ERRBAR ;  /* 0x00000000000079ab */ /* 0x000fc00000000000 */
[----:B------:R-:W-:Y:S08]  /*3bc0*/  CGAERRBAR ;  /* 0x00000000000075ab */ /* 0x000ff00000000000 */
[----:B------:R-:W-:Y:S06]  /*3bd0*/  UCGABAR_ARV ;  /* 0x00000000000079c7 */ /* 0x000fec0008000000 */
[----:B------:R-:W-:Y:S01]  /*3be0*/  UCGABAR_WAIT ;  /* 0x0000000000007dc7 */ /* 0x000fe20008000000 */
[----:B------:R-:W-:Y:S01]  /*3bf0*/  CCTL.IVALL ;  /* 0x00000000ff00798f */ /* 0x000fe20002000000 */
[----:B0-----:R-:W-:Y:S05]  /*3c00*/  @P1 BRA `(.L_x_12) ;  /* 0x0000000000541947 */ /* 0x001fea0003800000 */
[----:B------:R-:W-:Y:S02]  /*3c10*/  UIADD3 UR5, UPT, UPT, UR8, 0x4000, URZ ;  /* 0x0000400008057890 */ /* 0x000fe4000fffe0ff */
[----:B------:R-:W-:Y:S02]  /*3c20*/  USHF.R.U32.HI UR4, URZ, 0x4, UR8 ;  /* 0x00000004ff047899 */ /* 0x000fe40008011608 */
[----:B------:R-:W-:Y:S02]  /*3c30*/  USHF.R.U32.HI UR12, URZ, 0x4, UR5 ;  /* 0x00000004ff0c7899 */ /* 0x000fe40008011605 */
[----:B------:R-:W-:Y:S01]  /*3c40*/  USGXT.U32 UR4, UR4, 0xe ;  /* 0x0000000e0404789a */ /* 0x000fe20008000000 */
[----:B------:R-:W-:Y:S01]  /*3c50*/  UMOV UR14, 0x100 ;  /* 0x00000100000e7882 */ /* 0x000fe20000000000 */
[----:B------:R-:W-:Y:S01]  /*3c60*/  UMOV UR15, 0x40004040 ;  /* 0x40004040000f7882 */ /* 0x000fe20000000000 */
[----:B------:R-:W-:Y:S01]  /*3c70*/  UMOV UR5, URZ ;  /* 0x000000ff00057c82 */ /* 0x000fe20008000000 */
[----:B------:R-:W-:-:S02]  /*3c80*/  USGXT.U32 UR12, UR12, 0xe ;  /* 0x0000000e0c0c789a */ /* 0x000fc40008000000 */
[----:B------:R-:W-:Y:S02]  /*3c90*/  UIADD3 UR11, UPT, UPT, UR20, 0x40, URZ ;  /* 0x00000040140b7890 */ /* 0x000fe4000fffe0ff */
[----:B------:R-:W-:Y:S01]  /*3ca0*/  UIADD3.64 UR14, UPT, UPT, UR4, UR14, URZ ;  /* 0x0000000e040e7297 */ /* 0x000fe2000fffe0ff */
[----:B------:R-:W-:Y:S01]  /*3cb0*/  UMOV UR16, 0x0 ;  /* 0x0000000000107882 */ /* 0x000fe20000000000 */
[----:B------:R-:W-:Y:S01]  /*3cc0*/  UMOV UR17, 0x10108010 ;  /* 0x1010801000117882 */ /* 0x000fe20000000000 */
[----:B------:R-:W-:Y:S01]  /*3cd0*/  UMOV UR5, 0x40004040 ;  /* 0x4000404000057882 */ /* 0x000fe20000000000 */
[----:B------:R-:W-:Y:S01]  /*3ce0*/  UMOV UR13, 0xc0004010 ;  /* 0xc0004010000d7882 */ /* 0x000fe20000000000 */
[----:B------:R-:W-:Y:S01]  /*3cf0*/  UMOV UR22, 0x0 ;  /* 0x0000000000167882 */ /* 0x000fe20000000000 */
[----:B------:R-:W-:Y:S01]  /*3d00*/  UMOV UR23, 0x10108010 ;  /* 0x1010801000177882 */ /* 0x000fe20000000000 */
[----:B------:R-:W-:Y:S01]  /*3d10*/  UMOV UR21, 0x3 ;  /* 0x0000000300157882 */ /* 0x000fe20000000000 */
[----:B------:R0:W-:Y:S01]  /*3d20*/  UTCQMMA.2CTA gdesc[UR4], gdesc[UR12], tmem[UR20], tmem[UR16], idesc[UR17], !UPT ;  /* 0x00ff100c040075ea */ /* 0x0001e2000fa00314 */
[----:B------:R0:W-:Y:S01]  /*3d30*/  UTCQMMA.2CTA gdesc[UR14], gdesc[UR12], tmem[UR11], tmem[UR22], idesc[UR23], !UPT ;  /* 0x00ff160c0e0075ea */ /* 0x0001e2000fa0030b */
[----:B------:R0:W-:Y:S01]  /*3d40*/  UTCBAR.2CTA.MULTICAST [UR10], URZ, UR21 ;  /* 0x000000ff0a0073e9 */ /* 0x0001e20008200815 */
[----:B------:R-:W-:Y:S01]  /*3d50*/  NOP ;  /* 0x0000000000007918 */ /* 0x000fe20000000000 */
.L_x_12:
[----:B0-----:R-:W-:Y:S01]  /*3d60*/  UMOV UR4, URZ ;  /* 0x000000ff00047c82 */ /* 0x001fe20008000000 */
[----:B------:R-:W-:Y:S05]  /*3d70*/  @!P2 BRA `(.L_x_13) ;  /* 0x0000001c0040a947 */ /* 0x000fea0003800000 */
[----:B------:R-:W-:Y:S01]  /*3d80*/  SHF.R.S32.HI R128, RZ, 0x1f, R67 ;  /* 0x0000001fff807819 */ /* 0x000fe20000011443 */
[----:B------:R-:W-:Y:S01]  /*3d90*/  UIADD3 UR4, UPT, UPT, UR8, 0x2000, URZ ;  /* 0x0000200008047890 */ /* 0x000fe2000fffe0ff */
[----:B------:R-:W-:Y:S01]  /*3da0*/  IMAD.MOV.U32 R129, RZ, RZ, RZ ;  /* 0x000000ffff817224 */ /* 0x000fe200078e00ff */
[----:B------:R-:W-:Y:S01]  /*3db0*/  UIADD3 UR5, UPT, UPT, UR8, 0x4400, URZ ;  /* 0x0000440008057890 */ /* 0x000fe2000fffe0ff */
[----:B------:R-:W-:Y:S01]  /*3dc0*/  LEA.HI R128, R128, R67, RZ, 0x5 ;  /* 0x0000004380807211 */ /* 0x000fe200078f28ff */
[----:B------:R-:W-:Y:S02]  /*3dd0*/  USHF.R.U32.HI UR4, URZ, 0x4, UR4 ;  /* 0x00000004ff047899 */ /* 0x000fe40008011604 */
[----:B------:R-:W-:Y:S01]  /*3de0*/  USHF.R.U32.HI UR5, URZ, 0x4, UR5 ;  /* 0x00000004ff057899 */ /* 0x000fe20008011605 */
[----:B------:R-:W-:Y:S01]  /*3df0*/  SHF.R.S32.HI R128, RZ, 0x5, R128 ;  /* 0x00000005ff807819 */ /* 0x000fe20000011480 */
[----:B------:R-:W-:Y:S02]  /*3e00*/  USHF.L.U32 UR11, UR6, 0x5, URZ ;  /* 0x00000005060b7899 */ /* 0x000fe400080006ff */
[----:B------:R-:W-:Y:S01]  /*3e10*/  USHF.L.U32 UR16, UR7, 0x5, URZ ;  /* 0x0000000507107899 */ /* 0x000fe200080006ff */
[----:B------:R-:W-:Y:S01]  /*3e20*/  VIMNMX R128, PT, PT, R128, 0x2, !PT ;  /* 0x0000000280807848 */ /* 0x000fe20007fe0100 */
[----:B------:R-:W-:Y:S01]  /*3e30*/  USGXT.U32 UR6, UR4, 0xe ;  /* 0x0000000e0406789a */ /* 0x000fe20008000000 */
[----:B------:R-:W-:Y:S01]  /*3e40*/  UMOV UR14, 0x100 ;  /* 0x00000100000e7882 */ /* 0x000fe20000000000 */
[----:B------:R-:W-:-:S02]  /*3e50*/  UMOV UR15, 0x40004040 ;  /* 0x40004040000f7882 */ /* 0x000fc40000000000 */
[----:B------:R-:W-:Y:S01]  /*3e60*/  VIADD R161, R128, 0xffffffff ;  /* 0xffffffff80a17836 */ /* 0x000fe20000000000 */
[----:B------:R-:W-:Y:S01]  /*3e70*/  UMOV UR7, URZ ;  /* 0x000000ff00077c82 */ /* 0x000fe20008000000 */
[----:B------:R-:W-:Y:S02]  /*3e80*/  USGXT.U32 UR12, UR5, 0xe ;  /* 0x0000000e050c789a */ /* 0x000fe40008000000 */
[----:B------:R-:W-:Y:S02]  /*3e90*/  USHF.R.S32.HI UR21, URZ, 0x1f, UR11 ;  /* 0x0000001fff157899 */ /* 0x000fe4000801140b */
[----:B------:R-:W-:Y:S02]  /*3ea0*/  USHF.R.S32.HI UR22, URZ, 0x1f, UR16 ;  /* 0x0000001fff167899 */ /* 0x000fe40008011410 */
[----:B------:R-:W-:Y:S01]  /*3eb0*/  UIADD3.64 UR14, UPT, UPT, UR6, UR14, URZ ;  /* 0x0000000e060e7297 */ /* 0x000fe2000fffe0ff */
[----:B------:R-:W-:Y:S01]  /*3ec0*/  UMOV UR17, 0x1 ;  /* 0x0000000100117882 */ /* 0x000fe20000000000 */
[----:B------:R-:W-:Y:S01]  /*3ed0*/  UMOV UR5, URZ ;  /* 0x000000ff00057c82 */ /* 0x000fe20008000000 */
[----:B------:R-:W-:-:S09]  /*3ee0*/  UMOV UR13, 0xc0004010 ;  /* 0xc0004010000d7882 */ /* 0x000fd20000000000 */
.L_x_16:
[----:B------:R-:W-:Y:S01]  /*3ef0*/  IADD3 R108, P2, PT, R108, UR16, RZ ;  /* 0x000000106c6c7c10 */ /* 0x000fe2000ff5e0ff */
[----:B------:R-:W-:Y:S01]  /*3f00*/  IMAD.U32 R129, R129, -0x80000000, RZ ;  /* 0x8000000081817824 */ /* 0x000fe200078e00ff */
[----:B------:R-:W-:Y:S02]  /*3f10*/  IADD3 R112, P1, PT, R112, UR16, RZ ;  /* 0x0000001070707c10 */ /* 0x000fe4000ff3e0ff */
[----:B------:R-:W-:Y:S02]  /*3f20*/  IADD3.X R109, PT, PT, R109, UR22, RZ, P2, !PT ;  /* 0x000000166d6d7c10 */ /* 0x000fe400097fe4ff */
[----:B------:R-:W-:Y:S02]  /*3f30*/  IADD3 R146, P2, PT, R146, UR11, RZ ;  /* 0x0000000b92927c10 */ /* 0x000fe4000ff5e0ff */
[----:B------:R-:W-:Y:S02]  /*3f40*/  IADD3.X R113, PT, PT, R113, UR22, RZ, P1, !PT ;  /* 0x0000001671717c10 */ /* 0x000fe40008ffe4ff */
[----:B------:R-:W-:-:S02]  /*3f50*/  IADD3.X R147, PT, PT, R147, UR21, RZ, P2, !PT ;  /* 0x0000001593937c10 */ /* 0x000fc400097fe4ff */
[----:B------:R-:W-:Y:S02]  /*3f60*/  IADD3 R88, P2, PT, R88, UR11, RZ ;  /* 0x0000000b58587c10 */ /* 0x000fe4000ff5e0ff */
[----:B------:R-:W-:Y:S02]  /*3f70*/  IADD3 R116, P6, PT, R116, UR16, RZ ;  /* 0x0000001074747c10 */ /* 0x000fe4000ffde0ff */
[----:B------:R-:W-:Y:S02]  /*3f80*/  IADD3.X R89, PT, PT, R89, UR21, RZ, P2, !PT ;  /* 0x0000001559597c10 */ /* 0x000fe400097fe4ff */
[----:B------:R-:W-:Y:S02]  /*3f90*/  IADD3 R50, P2, PT, R50, UR11, RZ ;  /* 0x0000000b32327c10 */ /* 0x000fe4000ff5e0ff */
[----:B------:R-:W-:Y:S02]  /*3fa0*/  IADD3 R114, P5, PT, R114, UR16, RZ ;  /* 0x0000001072727c10 */ /* 0x000fe4000ffbe0ff */
        /* <DEDUP_REMOVED lines=8> */
[----:B------:R-:W-:Y:S02]  /*4030*/  IADD3.X R117, PT, PT, R117, UR22, RZ, P6, !PT ;  /* 0x0000001675757c10 */ /* 0x000fe4000b7fe4ff */
[----:B------:R-:W-:Y:S02]  /*4040*/  IADD3.X R115, PT, PT, R115, UR22, RZ, P5, !PT ;  /* 0x0000001673737c10 */ /* 0x000fe4000affe4ff */
[----:B------:R-:W-:Y:S02]  /*4050*/  IADD3.X R111, PT, PT, R111, UR22, RZ, P4, !PT ;  /* 0x000000166f6f7c10 */ /* 0x000fe4000a7fe4ff */
[----:B------:R-:W-:Y:S02]  /*4060*/  IADD3.X R101, PT, PT, R101, UR22, RZ, P1, !PT ;  /* 0x0000001665657c10 */ /* 0x000fe40008ffe4ff */
[----:B------:R-:W-:-:S02]  /*4070*/  IADD3 R106, P6, PT, R106, UR16, RZ ;  /* 0x000000106a6a7c10 */ /* 0x000fc4000ffde0ff */
[----:B------:R-:W-:Y:S02]  /*4080*/  IADD3 R104, P5, PT, R104, UR16, RZ ;  /* 0x0000001068687c10 */ /* 0x000fe4000ffbe0ff */
[----:B------:R-:W-:Y:S02]  /*4090*/  IADD3 R152, P4, PT, R152, UR11, RZ ;  /* 0x0000000b98987c10 */ /* 0x000fe4000ff9e0ff */
[----:B------:R-:W-:Y:S02]  /*40a0*/  IADD3 R120, P1, PT, R120, UR11, RZ ;  /* 0x0000000b78787c10 */ /* 0x000fe4000ff3e0ff */
[----:B------:R-:W-:Y:S02]  /*40b0*/  IADD3.X R49, PT, PT, R49, UR21, RZ, P2, !PT ;  /* 0x0000001531317c10 */ /* 0x000fe400097fe4ff */
[----:B------:R-:W-:Y:S02]  /*40c0*/  IADD3 R14, P2, PT, R14, UR11, RZ ;  /* 0x0000000b0e0e7c10 */ /* 0x000fe4000ff5e0ff */
[----:B------:R-:W-:-:S02]  /*40d0*/  IADD3.X R107, PT, PT, R107, UR22, RZ, P6, !PT ;  /* 0x000000166b6b7c10 */ /* 0x000fc4000b7fe4ff */
[----:B------:R-:W-:Y:S02]  /*40e0*/  IADD3.X R105, PT, PT, R105, UR22, RZ, P5, !PT ;  /* 0x0000001669697c10 */ /* 0x000fe4000affe4ff */
[----:B------:R-:W-:Y:S02]  /*40f0*/  IADD3.X R153, PT, PT, R153, UR21, RZ, P4, !PT ;  /* 0x0000001599997c10 */ /* 0x000fe4000a7fe4ff */
[----:B------:R-:W-:Y:S02]  /*4100*/  IADD3.X R121, PT, PT, R121, UR21, RZ, P1, !PT ;  /* 0x0000001579797c10 */ /* 0x000fe40008ffe4ff */
[----:B------:R-:W-:Y:S02]  /*4110*/  IADD3 R136, P6, PT, R136, UR11, RZ ;  /* 0x0000000b88887c10 */ /* 0x000fe4000ffde0ff */
[----:B------:R-:W-:Y:S02]  /*4120*/  IADD3 R130, P5, PT, R130, UR11, RZ ;  /* 0x0000000b82827c10 */ /* 0x000fe4000ffbe0ff */
[----:B------:R-:W-:-:S02]  /*4130*/  IADD3 R102, P4, PT, R102, UR11, RZ ;  /* 0x0000000b66667c10 */ /* 0x000fc4000ff9e0ff */
[----:B------:R-:W-:Y:S02]  /*4140*/  IADD3 R68, P1, PT, R68, UR11, RZ ;  /* 0x0000000b44447c10 */ /* 0x000fe4000ff3e0ff */
[----:B------:R-:W-:Y:S02]  /*4150*/  IADD3.X R15, PT, PT, R15, UR21, RZ, P2, !PT ;  /* 0x000000150f0f7c10 */ /* 0x000fe400097fe4ff */
[----:B------:R-:W-:Y:S02]  /*4160*/  IADD3 R96, P2, PT, R96, UR11, RZ ;  /* 0x0000000b60607c10 */ /* 0x000fe4000ff5e0ff */
[----:B------:R-:W-:Y:S02]  /*4170*/  IADD3.X R137, PT, PT, R137, UR21, RZ, P6, !PT ;  /* 0x0000001589897c10 */ /* 0x000fe4000b7fe4ff */
[----:B------:R-:W-:Y:S02]  /*4180*/  IADD3.X R131, PT, PT, R131, UR21, RZ, P5, !PT ;  /* 0x0000001583837c10 */ /* 0x000fe4000affe4ff */
[----:B------:R-:W-:-:S02]  /*4190*/  IADD3.X R103, PT, PT, R103, UR21, RZ, P4, !PT ;  /* 0x0000001567677c10 */ /* 0x000fc4000a7fe4ff */
[----:B------:R-:W-:Y:S02]  /*41a0*/  IADD3.X R69, PT, PT, R69, UR21, RZ, P1, !PT ;  /* 0x0000001545457c10 */ /* 0x000fe40008ffe4ff */
[----:B------:R-:W-:Y:S02]  /*41b0*/  IADD3 R84, P6, PT, R84, UR11, RZ ;  /* 0x0000000b54547c10 */ /* 0x000fe4000ffde0ff */
[----:B------:R-:W-:Y:S02]  /*41c0*/  IADD3 R72, P5, PT, R72, UR11, RZ ;  /* 0x0000000b48487c10 */ /* 0x000fe4000ffbe0ff */
        /* <DEDUP_REMOVED lines=31> */
[----:B------:R-:W-:Y:S02]  /*43c0*/  IADD3.X R79, PT, PT, R79, UR21, RZ, P5, !PT ;  /* 0x000000154f4f7c10 */ /* 0x000fe4000affe4ff */
[----:B------:R-:W-:-:S02]  /*43d0*/  IADD3.X R63, PT, PT, R63, UR21, RZ, P4, !PT ;  /* 0x000000153f3f7c10 */ /* 0x000fc4000a7fe4ff */
[----:B------:R-:W-:Y:S02]  /*43e0*/  IADD3.X R31, PT, PT, R31, UR21, RZ, P1, !PT ;  /* 0x000000151f1f7c10 */ /* 0x000fe40008ffe4ff */
[----:B------:R-:W-:Y:S01]  /*43f0*/  IADD3.X R13, PT, PT, R13, UR21, RZ, P2, !PT ;  /* 0x000000150d0d7c10 */ /* 0x000fe200097fe4ff */
[----:B------:R-:W0:Y:S01]  /*4400*/  SYNCS.PHASECHK.TRANS64.TRYWAIT P2, [UR10], R129 ;  /* 0x00000081ff0075a7 */ /* 0x000e22000804110a */
[----:B------:R-:W-:Y:S02]  /*4410*/  IADD3 R46, P6, PT, R46, UR11, RZ ;  /* 0x0000000b2e2e7c10 */ /* 0x000fe4000ffde0ff */
[----:B------:R-:W-:Y:S02]  /*4420*/  IADD3 R32, P5, PT, R32, UR11, RZ ;  /* 0x0000000b20207c10 */ /* 0x000fe4000ffbe0ff */
[----:B------:R-:W-:Y:S02]  /*4430*/  IADD3 R16, P4, PT, R16, UR11, RZ ;  /* 0x0000000b10107c10 */ /* 0x000fe4000ff9e0ff */
[----:B------:R-:W-:-:S02]  /*4440*/  IADD3 R132, P1, PT, R132, UR11, RZ ;  /* 0x0000000b84847c10 */ /* 0x000fc4000ff3e0ff */
[----:B------:R-:W-:Y:S02]  /*4450*/  IADD3.X R47, PT, PT, R47, UR21, RZ, P6, !PT ;  /* 0x000000152f2f7c10 */ /* 0x000fe4000b7fe4ff */
[----:B------:R-:W-:Y:S02]  /*4460*/  IADD3.X R33, PT, PT, R33, UR21, RZ, P5, !PT ;  /* 0x0000001521217c10 */ /* 0x000fe4000affe4ff */
[----:B------:R-:W-:Y:S02]  /*4470*/  IADD3.X R17, PT, PT, R17, UR21, RZ, P4, !PT ;  /* 0x0000001511117c10 */ /* 0x000fe4000a7fe4ff */
[----:B------:R-:W-:Y:S02]  /*4480*/  IADD3.X R133, PT, PT, R133, UR21, RZ, P1, !PT ;  /* 0x0000001585857c10 */ /* 0x000fe40008ffe4ff */
[----:B------:R-:W-:Y:S02]  /*4490*/  IADD3 R148, P6, PT, R148, UR11, RZ ;  /* 0x0000000b94947c10 */ /* 0x000fe4000ffde0ff */
[----:B------:R-:W-:-:S02]  /*44a0*/  IADD3 R142, P5, PT, R142, UR11, RZ ;  /* 0x0000000b8e8e7c10 */ /* 0x000fc4000ffbe0ff */
[----:B------:R-:W-:Y:S02]  /*44b0*/  IADD3 R124, P4, PT, R124, UR11, RZ ;  /* 0x0000000b7c7c7c10 */ /* 0x000fe4000ff9e0ff */
[----:B------:R-:W-:Y:S02]  /*44c0*/  IADD3 R76, P1, PT, R76, UR11, RZ ;  /* 0x0000000b4c4c7c10 */ /* 0x000fe4000ff3e0ff */
[----:B------:R-:W-:Y:S02]  /*44d0*/  IADD3.X R149, PT, PT, R149, UR21, RZ, P6, !PT ;  /* 0x0000001595957c10 */ /* 0x000fe4000b7fe4ff */
[----:B------:R-:W-:Y:S02]  /*44e0*/  IADD3.X R143, PT, PT, R143, UR21, RZ, P5, !PT ;  /* 0x000000158f8f7c10 */ /* 0x000fe4000affe4ff */
[----:B------:R-:W-:Y:S02]  /*44f0*/  IADD3.X R125, PT, PT, R125, UR21, RZ, P4, !PT ;  /* 0x000000157d7d7c10 */ /* 0x000fe4000a7fe4ff */
[----:B------:R-:W-:-:S02]  /*4500*/  IADD3.X R77, PT, PT, R77, UR21, RZ, P1, !PT ;  /* 0x000000154d4d7c10 */ /* 0x000fc40008ffe4ff */
[----:B------:R-:W-:Y:S02]  /*4510*/  IADD3 R92, P6, PT, R92, UR11, RZ ;  /* 0x0000000b5c5c7c10 */ /* 0x000fe4000ffde0ff */
[----:B------:R-:W-:Y:S02]  /*4520*/  IADD3 R80, P5, PT, R80, UR11, RZ ;  /* 0x0000000b50507c10 */ /* 0x000fe4000ffbe0ff */
[----:B------:R-:W-:Y:S02]  /*4530*/  IADD3 R60, P4, PT, R60, UR11, RZ ;  /* 0x0000000b3c3c7c10 */ /* 0x000fe4000ff9e0ff */
[----:B------:R-:W-:Y:S02]  /*4540*/  IADD3 R28, P1, PT, R28, UR11, RZ ;  /* 0x0000000b1c1c7c10 */ /* 0x000fe4000ff3e0ff */
[----:B------:R-:W-:Y:S02]  /*4550*/  IADD3.X R93, PT, PT, R93, UR21, RZ, P6, !PT ;  /* 0x000000155d5d7c10 */ /* 0x000fe4000b7fe4ff */
[----:B------:R-:W-:-:S02]  /*4560*/  IADD3.X R81, PT, PT, R81, UR21, RZ, P5, !PT ;  /* 0x0000001551517c10 */ /* 0x000fc4000affe4ff */
[----:B------:R-:W-:Y:S02]  /*4570*/  IADD3.X R61, PT, PT, R61, UR21, RZ, P4, !PT ;  /* 0x000000153d3d7c10 */ /* 0x000fe4000a7fe4ff */
[----:B------:R-:W-:Y:S02]  /*4580*/  IADD3.X R29, PT, PT, R29, UR21, RZ, P1, !PT ;  /* 0x000000151d1d7c10 */ /* 0x000fe40008ffe4ff */
        /* <DEDUP_REMOVED lines=40> */
[C---:B------:R-:W-:Y:S02]  /*4810*/  ISETP.GT.AND P6, PT, R5.reuse, RZ, PT ;  /* 0x000000ff0500720c */ /* 0x040fe40003fc4270 */
[----:B------:R-:W-:Y:S02]  /*4820*/  ISETP.GT.AND P5, PT, R5, 0x1, PT ;  /* 0x000000010500780c */ /* 0x000fe40003fa4270 */
[----:B------:R-:W-:Y:S01]  /*4830*/  PRMT R163, RZ, 0x7610, R163 ;  /* 0x00007610ffa37816 */ /* 0x000fe200000000a3 */
[----:B0-----:R-:W-:Y:S10]  /*4840*/  @!P2 BRA `(.L_x_14) ;  /* 0x0000005c0074a947 */ /* 0x001ff40003800000 */
.L_x_24:
[C---:B------:R-:W-:Y:S01]  /*4850*/  ISETP.GT.AND P2, PT, R5.reuse, 0x3, PT ;  /* 0x000000030500780c */ /* 0x040fe20003f44270 */
[----:B------:R-:W2:Y:S01]  /*4860*/  @P6 LDG.E.U8 R163, desc[UR18][R6.64] ;  /* 0x0000001206a36981 */ /* 0x000ea2000c1e1100 */
[----:B------:R-:W-:Y:S02]  /*4870*/  PRMT R229, RZ, 0x7610, R229 ;  /* 0x00007610ffe57816 */ /* 0x000fe400000000e5 */
[----:B------:R-:W-:Y:S02]  /*4880*/  PRMT R227, RZ, 0x7610, R227 ;  /* 0x00007610ffe37816 */ /* 0x000fe400000000e3 */
[----:B------:R-:W-:Y:S02]  /*4890*/  ISETP.GT.AND P4, PT, R5, 0x4, PT ;  /* 0x000000040500780c */ /* 0x000fe40003f84270 */
[----:B------:R-:W-:-:S05]  /*48a0*/  PRMT R165, RZ, 0x7610, R165 ;  /* 0x00007610ffa57816 */ /* 0x000fca00000000a5 */
[----:B------:R-:W3:Y:S04]  /*48b0*/  @P2 LDG.E.U8 R229, desc[UR18][R54.64] ;  /* 0x0000001236e52981 */ /* 0x000ee8000c1e1100 */
[----:B------:R-:W4:Y:S01]  /*48c0*/  @P2 LDG.E.U8 R227, desc[UR18][R56.64] ;  /* 0x0000001238e32981 */ /* 0x000f22000c1e1100 */
[----:B------:R-:W-:Y:S02]  /*48d0*/  ISETP.GT.AND P2, PT, R5, 0x6, PT ;  /* 0x000000060500780c */ /* 0x000fe40003f44270 */
[----:B------:R-:W-:Y:S01]  /*48e0*/  PRMT R184, RZ, 0x7610, R184 ;  /* 0x00007610ffb87816 */ /* 0x000fe200000000b8 */
[----:B------:R-:W5:Y:S01]  /*48f0*/  @P6 LDG.E.U8 R165, desc[UR18][R8.64] ;  /* 0x0000001208a56981 */ /* 0x000f62000c1e1100 */
[----:B------:R-:W-:Y:S02]  /*4900*/  PRMT R182, RZ, 0x7610, R182 ;  /* 0x00007610ffb67816 */ /* 0x000fe400000000b6 */
[----:B------:R-:W-:-:S02]  /*4910*/  PRMT R172, RZ, 0x7610, R172 ;  /* 0x00007610ffac7816 */ /* 0x000fc400000000ac */
[----:B------:R-:W-:Y:S01]  /*4920*/  PRMT R170, RZ, 0x7610, R170 ;  /* 0x00007610ffaa7816 */ /* 0x000fe200000000aa */
[----:B------:R-:W2:Y:S01]  /*4930*/  @P4 LDG.E.U8 R184, desc[UR18][R70.64] ;  /* 0x0000001246b84981 */ /* 0x000ea2000c1e1100 */
[----:B------:R-:W-:-:S03]  /*4940*/  ISETP.GT.AND P1, PT, R5, 0x2, PT ;  /* 0x000000020500780c */ /* 0x000fc60003f24270 */
[----:B------:R-:W2:Y:S01]  /*4950*/  @P4 LDG.E.U8 R182, desc[UR18][R74.64] ;  /* 0x000000124ab64981 */ /* 0x000ea2000c1e1100 */
[----:B------:R-:W-:-:S03]  /*4960*/  ISETP.GT.AND P4, PT, R5, 0x7, PT ;  /* 0x000000070500780c */ /* 0x000fc60003f84270 */
[----:B------:R-:W2:Y:S01]  /*4970*/  @P2 LDG.E.U8 R172, desc[UR18][R118.64] ;  /* 0x0000001276ac2981 */ /* 0x000ea2000c1e1100 */
[----:B------:R-:W-:-:S03]  /*4980*/  PRMT R186, RZ, 0x7610, R186 ;  /* 0x00007610ffba7816 */ /* 0x000fc600000000ba */
[----:B------:R-:W2:Y:S01]  /*4990*/  @P2 LDG.E.U8 R170, desc[UR18][R122.64] ;  /* 0x000000127aaa2981 */ /* 0x000ea2000c1e1100 */
[----:B------:R-:W-:Y:S02]  /*49a0*/  ISETP.GT.AND P2, PT, R5, 0x9, PT ;  /* 0x000000090500780c */ /* 0x000fe40003f44270 */
[----:B------:R-:W-:Y:S01]  /*49b0*/  PRMT R188, RZ, 0x7610, R188 ;  /* 0x00007610ffbc7816 */ /* 0x000fe200000000bc */
[----:B------:R-:W2:Y:S01]  /*49c0*/  @P1 LDG.E.U8 R186, desc[UR18][R38.64] ;  /* 0x0000001226ba1981 */ /* 0x000ea2000c1e1100 */
[----:B------:R-:W-:Y:S02]  /*49d0*/  PRMT R193, RZ, 0x7610, R193 ;  /* 0x00007610ffc17816 */ /* 0x000fe400000000c1 */
[----:B------:R-:W-:Y:S02]  /*49e0*/  PRMT R191, RZ, 0x7610, R191 ;  /* 0x00007610ffbf7816 */ /* 0x000fe400000000bf */
[----:B------:R-:W-:Y:S01]  /*49f0*/  PRMT R195, RZ, 0x7610, R195 ;  /* 0x00007610ffc37816 */ /* 0x000fe200000000c3 */
[----:B------:R-:W2:Y:S01]  /*4a00*/  @P1 LDG.E.U8 R188, desc[UR18][R40.64] ;  /* 0x0000001228bc1981 */ /* 0x000ea2000c1e1100 */
[----:B------:R-:W-:-:S02]  /*4a10*/  PRMT R197, RZ, 0x7610, R197 ;  /* 0x00007610ffc57816 */ /* 0x000fc400000000c5 */
[C---:B------:R-:W-:Y:S01]  /*4a20*/  ISETP.GT.AND P1, PT, R5.reuse, 0x5, PT ;  /* 0x000000050500780c */ /* 0x040fe20003f24270 */
[----:B------:R-:W3:Y:S04]  /*4a30*/  @P4 LDG.E.U8 R193, desc[UR18][R138.64] ;  /* 0x000000128ac14981 */ /* 0x000ee8000c1e1100 */
[----:B------:R-:W3:Y:S01]  /*4a40*/  @P4 LDG.E.U8 R191, desc[UR18][R140.64] ;  /* 0x000000128cbf4981 */ /* 0x000ee2000c1e1100 */
[----:B------:R-:W-:-:S03]  /*4a50*/  ISETP.GT.AND P4, PT, R5, 0xa, PT ;  /* 0x0000000a0500780c */ /* 0x000fc60003f84270 */
[----:B------:R-:W3:Y:S01]  /*4a60*/  @P2 LDG.E.U8 R195, desc[UR18][R26.64] ;  /* 0x000000121ac32981 */ /* 0x000ee2000c1e1100 */
[----:B------:R-:W-:-:S03]  /*4a70*/  PRMT R213, RZ, 0x7610, R213 ;  /* 0x00007610ffd57816 */ /* 0x000fc600000000d5 */
[----:B------:R-:W3:Y:S01]  /*4a80*/  @P2 LDG.E.U8 R197, desc[UR18][R28.64] ;  /* 0x000000121cc52981 */ /* 0x000ee2000c1e1100 */
[----:B------:R-:W-:Y:S02]  /*4a90*/  ISETP.GT.AND P2, PT, R5, 0xc, PT ;  /* 0x0000000c0500780c */ /* 0x000fe40003f44270 */
[----:B------:R-:W-:Y:S01]  /*4aa0*/  PRMT R211, RZ, 0x7610, R211 ;  /* 0x00007610ffd37816 */ /* 0x000fe200000000d3 */
[----:B------:R-:W3:Y:S01]  /*4ab0*/  @P1 LDG.E.U8 R213, desc[UR18][R86.64] ;  /* 0x0000001256d51981 */ /* 0x000ee2000c1e1100 */
[----:B------:R-:W-:Y:S02]  /*4ac0*/  PRMT R200, RZ, 0x7610, R200 ;  /* 0x00007610ffc87816 */ /* 0x000fe400000000c8 */
[----:B------:R-:W-:Y:S02]  /*4ad0*/  PRMT R198, RZ, 0x7610, R198 ;  /* 0x00007610ffc67816 */ /* 0x000fe400000000c6 */
[----:B------:R-:W-:Y:S01]  /*4ae0*/  PRMT R180, RZ, 0x7610, R180 ;  /* 0x00007610ffb47816 */ /* 0x000fe200000000b4 */
[----:B------:R-:W3:Y:S01]  /*4af0*/  @P1 LDG.E.U8 R211, desc[UR18][R90.64] ;  /* 0x000000125ad31981 */ /* 0x000ee2000c1e1100 */
        /* <DEDUP_REMOVED lines=14> */
[----:B------:R-:W4:Y:S01]  /*4be0*/  @P1 LDG.E.U8 R169, desc[UR18][R12.64] ;  /* 0x000000120ca91981 */ /* 0x000f22000c1e1100 */
[----:B------:R-:W-:-:S02]  /*4bf0*/  PRMT R187, RZ, 0x7610, R187 ;  /* 0x00007610ffbb7816 */ /* 0x000fc400000000bb */
[C---:B------:R-:W-:Y:S01]  /*4c00*/  ISETP.GT.AND P1, PT, R5.reuse, 0xb, PT ;  /* 0x0000000b0500780c */ /* 0x040fe20003f24270 */
[----:B------:R-:W4:Y:S04]  /*4c10*/  @P4 LDG.E.U8 R209, desc[UR18][R92.64] ;  /* 0x000000125cd14981 */ /* 0x000f28000c1e1100 */
[----:B------:R-:W4:Y:S01]  /*4c20*/  @P4 LDG.E.U8 R207, desc[UR18][R96.64] ;  /* 0x0000001260cf4981 */ /* 0x000f22000c1e1100 */
[----:B------:R-:W-:-:S03]  /*4c30*/  ISETP.GT.AND P4, PT, R5, 0x10, PT ;  /* 0x000000100500780c */ /* 0x000fc60003f84270 */
[----:B------:R-:W4:Y:S01]  /*4c40*/  @P2 LDG.E.U8 R189, desc[UR18][R142.64] ;  /* 0x000000128ebd2981 */ /* 0x000f22000c1e1100 */
[----:B------:R-:W-:-:S03]  /*4c50*/  PRMT R225, RZ, 0x7610, R225 ;  /* 0x00007610ffe17816 */ /* 0x000fc600000000e1 */
[----:B------:R-:W4:Y:S01]  /*4c60*/  @P2 LDG.E.U8 R187, desc[UR18][R148.64] ;  /* 0x0000001294bb2981 */ /* 0x000f22000c1e1100 */
[----:B------:R-:W-:Y:S02]  /*4c70*/  ISETP.GT.AND P2, PT, R5, 0x12, PT ;  /* 0x000000120500780c */ /* 0x000fe40003f44270 */
[----:B------:R-:W-:Y:S01]  /*4c80*/  PRMT R223, RZ, 0x7610, R223 ;  /* 0x00007610ffdf7816 */ /* 0x000fe200000000df */
[----:B------:R-:W4:Y:S01]  /*4c90*/  @P1 LDG.E.U8 R225, desc[UR18][R58.64] ;  /* 0x000000123ae11981 */ /* 0x000f22000c1e1100 */
        /* <DEDUP_REMOVED lines=57> */
[C---:B------:R-:W-:Y:S02]  /*5030*/  ISETP.GT.AND P2, PT, R5.reuse, 0x1e, PT ;  /* 0x0000001e0500780c */ /* 0x040fe40003f44270 */
[----:B------:R-:W-:Y:S01]  /*5040*/  PRMT R183, RZ, 0x7610, R183 ;  /* 0x00007610ffb77816 */ /* 0x000fe200000000b7 */
[----:B------:R-:W4:Y:S01]  /*5050*/  @P1 LDG.E.U8 R185, desc[UR18][R144.64] ;  /* 0x0000001290b91981 */ /* 0x000f22000c1e1100 */
[----:B------:R-:W-:Y:S02]  /*5060*/  PRMT R202, RZ, 0x7610, R202 ;  /* 0x00007610ffca7816 */ /* 0x000fe400000000ca */
[----:B------:R-:W-:Y:S02]  /*5070*/  PRMT R204, RZ, 0x7610, R204 ;  /* 0x00007610ffcc7816 */ /* 0x000fe400000000cc */
[----:B------:R-:W4:Y:S01]  /*5080*/  @P1 LDG.E.U8 R183, desc[UR18][R150.64] ;  /* 0x0000001296b71981 */ /* 0x000f22000c1e1100 */
[----:B------:R-:W-:-:S02]  /*5090*/  ISETP.GT.AND P1, PT, R5, 0x1a, PT ;  /* 0x0000001a0500780c */ /* 0x000fc40003f24270 */
[----:B------:R-:W-:Y:S01]  /*50a0*/  PRMT R206, RZ, 0x7610, R206 ;  /* 0x00007610ffce7816 */ /* 0x000fe200000000ce */
[----:B------:R-:W4:Y:S01]  /*50b0*/  @P4 LDG.E.U8 R202, desc[UR18][R84.64] ;  /* 0x0000001254ca4981 */ /* 0x000f22000c1e1100 */
[----:B------:R-:W-:-:S03]  /*50c0*/  @P2 IMAD.MOV.U32 R128, RZ, RZ, R130 ;  /* 0x000000ffff802224 */ /* 0x000fc600078e0082 */
[----:B------:R-:W4:Y:S01]  /*50d0*/  @P4 LDG.E.U8 R204, desc[UR18][R88.64] ;  /* 0x0000001258cc4981 */ /* 0x000f22000c1e1100 */
[----:B------:R-:W-:Y:S01]  /*50e0*/  ISETP.GT.AND P4, PT, R5, 0x1f, PT ;  /* 0x0000001f0500780c */ /* 0x000fe20003f84270 */
[----:B------:R-:W-:Y:S01]  /*50f0*/  @P2 IMAD.MOV.U32 R129, RZ, RZ, R131 ;  /* 0x000000ffff812224 */ /* 0x000fe200078e0083 */
[----:B------:R-:W-:Y:S02]  /*5100*/  PRMT R192, RZ, 0x7610, R192 ;  /* 0x00007610ffc07816 */ /* 0x000fe400000000c0 */
[----:B------:R-:W-:Y:S02]  /*5110*/  PRMT R190, RZ, 0x7610, R190 ;  /* 0x00007610ffbe7816 */ /* 0x000fe400000000be */
[----:B------:R-:W-:Y:S01]  /*5120*/  PRMT R208, RZ, 0x7610, R208 ;  /* 0x00007610ffd07816 */ /* 0x000fe200000000d0 */
[----:B------:R0:W4:Y:S01]  /*5130*/  @P2 LDG.E.U8 R206, desc[UR18][R128.64] ;  /* 0x0000001280ce2981 */ /* 0x000122000c1e1100 */
[----:B------:R-:W-:-:S03]  /*5140*/  PRMT R239, RZ, 0x7610, R239 ;  /* 0x00007610ffef7816 */ /* 0x000fc600000000ef */
[----:B------:R-:W4:Y:S04]  /*5150*/  @P1 LDG.E.U8 R192, desc[UR18][R50.64] ;  /* 0x0000001232c01981 */ /* 0x000f28000c1e1100 */
[----:B------:R-:W4:Y:S01]  /*5160*/  @P1 LDG.E.U8 R190, desc[UR18][R52.64] ;  /* 0x0000001234be1981 */ /* 0x000f22000c1e1100 */
[----:B0-----:R-:W-:Y:S02]  /*5170*/  @P2 IMAD.MOV.U32 R128, RZ, RZ, R136 ;  /* 0x000000ffff802224 */ /* 0x001fe400078e0088 */
[----:B------:R-:W-:Y:S01]  /*5180*/  @P2 IMAD.MOV.U32 R129, RZ, RZ, R137 ;  /* 0x000000ffff812224 */ /* 0x000fe200078e0089 */
[----:B------:R-:W-:-:S04]  /*5190*/  ISETP.GT.AND P1, PT, R5, 0x1d, PT ;  /* 0x0000001d0500780c */ /* 0x000fc80003f24270 */
[----:B------:R0:W4:Y:S01]  /*51a0*/  @P2 LDG.E.U8 R208, desc[UR18][R128.64] ;  /* 0x0000001280d02981 */ /* 0x000122000c1e1100 */
[----:B------:R-:W-:Y:S02]  /*51b0*/  PRMT R179, RZ, 0x7610, R179 ;  /* 0x00007610ffb37816 */ /* 0x000fe400000000b3 */
[----:B------:R-:W-:Y:S02]  /*51c0*/  PRMT R181, RZ, 0x7610, R181 ;  /* 0x00007610ffb57816 */ /* 0x000fe400000000b5 */
[----:B------:R-:W-:Y:S02]  /*51d0*/  PRMT R235, RZ, 0x7610, R235 ;  /* 0x00007610ffeb7816 */ /* 0x000fe400000000eb */
[----:B------:R-:W-:Y:S01]  /*51e0*/  PRMT R237, RZ, 0x7610, R237 ;  /* 0x00007610ffed7816 */ /* 0x000fe200000000ed */
[----:B------:R-:W4:Y:S01]  /*51f0*/  @P5 LDG.E.U8 R179, desc[UR18][R22.64] ;  /* 0x0000001216b35981 */ /* 0x000f22000c1e1100 */
[----:B0-----:R-:W-:Y:S02]  /*5200*/  @P4 IMAD.MOV.U32 R128, RZ, RZ, R146 ;  /* 0x000000ffff804224 */ /* 0x001fe400078e0092 */
[----:B------:R-:W-:Y:S01]  /*5210*/  @P4 IMAD.MOV.U32 R129, RZ, RZ, R147 ;  /* 0x000000ffff814224 */ /* 0x000fe200078e0093 */
[----:B------:R-:W-:Y:S01]  /*5220*/  PRMT R241, RZ, 0x7610, R241 ;  /* 0x00007610fff17816 */ /* 0x000fe200000000f1 */
[----:B------:R-:W4:Y:S04]  /*5230*/  @P5 LDG.E.U8 R181, desc[UR18][R24.64] ;  /* 0x0000001218b55981 */ /* 0x000f28000c1e1100 */
[----:B------:R0:W4:Y:S04]  /*5240*/  @P4 LDG.E.U8 R239, desc[UR18][R128.64] ;  /* 0x0000001280ef4981 */ /* 0x000128000c1e1100 */
[----:B------:R-:W4:Y:S04]  /*5250*/  @P1 LDG.E.U8 R235, desc[UR18][R102.64] ;  /* 0x0000001266eb1981 */ /* 0x000f28000c1e1100 */
[----:B------:R-:W4:Y:S01]  /*5260*/  @P1 LDG.E.U8 R237, desc[UR18][R120.64] ;  /* 0x0000001278ed1981 */ /* 0x000f22000c1e1100 */
[----:B0-----:R-:W-:-:S02]  /*5270*/  @P4 IMAD.MOV.U32 R128, RZ, RZ, R152 ;  /* 0x000000ffff804224 */ /* 0x001fc400078e0098 */
[----:B------:R-:W-:-:S05]  /*5280*/  @P4 IMAD.MOV.U32 R129, RZ, RZ, R153 ;  /* 0x000000ffff814224 */ /* 0x000fca00078e0099 */
[----:B------:R0:W4:Y:S01]  /*5290*/  @P4 LDG.E.U8 R241, desc[UR18][R128.64] ;  /* 0x0000001280f14981 */ /* 0x000122000c1e1100 */
[----:B------:R-:W-:Y:S01]  /*52a0*/  BAR.SYNC.DEFER_BLOCKING 0x0 ;  /* 0x0000000000007b1d */ /* 0x000fe20000010000 */
[----:B------:R-:W-:Y:S02]  /*52b0*/  ISETP.GE.AND P1, PT, R66, R5, PT ;  /* 0x000000054200720c */ /* 0x000fe40003f26270 */
[----:B------:R-:W-:Y:S02]  /*52c0*/  PRMT R243, RZ, 0x7610, R243 ;  /* 0x00007610fff37816 */ /* 0x000fe400000000f3 */
[----:B------:R-:W-:Y:S02]  /*52d0*/  PRMT R245, RZ, 0x7610, R245 ;  /* 0x00007610fff57816 */ /* 0x000fe400000000f5 */
[----:B------:R-:W-:Y:S02]  /*52e0*/  PRMT R249, RZ, 0x7610, R249 ;  /* 0x00007610fff97816 */ /* 0x000fe400000000f9 */
[----:B------:R-:W-:-:S02]  /*52f0*/  PRMT R210, RZ, 0x7610, R210 ;  /* 0x00007610ffd27816 */ /* 0x000fc400000000d2 */
[----:B0-----:R-:W-:Y:S02]  /*5300*/  PRMT R129, RZ, 0x7610, R129 ;  /* 0x00007610ff817816 */ /* 0x001fe40000000081 */
[----:B------:R-:W-:Y:S02]  /*5310*/  PRMT R247, RZ, 0x7610, R247 ;  /* 0x00007610fff77816 */ /* 0x000fe400000000f7 */
[----:B------:R-:W-:Y:S02]  /*5320*/  PRMT R251, RZ, 0x7610, R251 ;  /* 0x00007610fffb7816 */ /* 0x000fe400000000fb */
[----:B------:R-:W-:Y:S01]  /*5330*/  PRMT R128, RZ, 0x7610, R128 ;  /* 0x00007610ff807816 */ /* 0x000fe20000000080 */
[----:B------:R-:W4:Y:S04]  /*5340*/  @!P1 LDG.E.U8 R243, desc[UR18][R100.64] ;  /* 0x0000001264f39981 */ /* 0x000f28000c1e1100 */
[----:B------:R-:W4:Y:S04]  /*5350*/  @!P1 LDG.E.U8 R245, desc[UR18][R106.64] ;  /* 0x000000126af59981 */ /* 0x000f28000c1e1100 */
[----:B------:R-:W4:Y:S04]  /*5360*/  @!P1 LDG.E.U8 R249, desc[UR18][R110.64] ;  /* 0x000000126ef99981 */ /* 0x000f28000c1e1100 */
[----:B------:R-:W4:Y:S04]  /*5370*/  @!P1 LDG.E.U8 R210, desc[UR18][R114.64] ;  /* 0x0000001272d29981 */ /* 0x000f28000c1e1100 */
[----:B------:R-:W4:Y:S04]  /*5380*/  @!P1 LDG.E.U8 R129, desc[UR18][R104.64] ;  /* 0x0000001268819981 */ /* 0x000f28000c1e1100 */
[----:B------:R-:W4:Y:S04]  /*5390*/  @!P1 LDG.E.U8 R247, desc[UR18][R108.64] ;  /* 0x000000126cf79981 */ /* 0x000f28000c1e1100 */
[----:B------:R-:W4:Y:S04]  /*53a0*/  @!P1 LDG.E.U8 R251, desc[UR18][R112.64] ;  /* 0x0000001270fb9981 */ /* 0x000f28000c1e1100 */
[----:B------:R-:W4:Y:S04]  /*53b0*/  @!P1 LDG.E.U8 R128, desc[UR18][R116.64] ;  /* 0x0000001274809981 */ /* 0x000f28000c1e1100 */
[----:B--2---:R0:W-:Y:S04]  /*53c0*/  STS.U8 [R4+UR8+0x2000], R163 ;  /* 0x002000a304007988 */ /* 0x0041e80008000008 */
[----:B-----5:R0:W-:Y:S04]  /*53d0*/  STS.U8 [R4+UR8+0x3000], R165 ;  /* 0x003000a504007988 */ /* 0x0201e80008000008 */
[----:B---3--:R0:W-:Y:S04]  /*53e0*/  STS.U8 [R4+UR8+0x2400], R167 ;  /* 0x002400a704007988 */ /* 0x0081e80008000008 */
[----:B----4-:R0:W-:Y:S04]  /*53f0*/  STS.U8 [R4+UR8+0x3400], R169 ;  /* 0x003400a904007988 */ /* 0x0101e80008000008 */
        /* <DEDUP_REMOVED lines=68> */
[----:B------:R1:W-:Y:S06]  /*5840*/  MEMBAR.ALL.CTA ;  /* 0x0000000000007992 */ /* 0x0003ec0000008000 */
[----:B-1----:R-:W1:Y:S02]  /*5850*/  FENCE.VIEW.ASYNC.S ;  /* 0x00000000000073c6 */ /* 0x002e640000000000 */
[----:B-1----:R-:W-:Y:S01]  /*5860*/  BAR.SYNC.DEFER_BLOCKING 0x0 ;  /* 0x0000000000007b1d */ /* 0x002fe20000010000 */
[----:B------:R-:W-:-:S04]  /*5870*/  ULEA UR10, UR17, UR8, 0x3 ;  /* 0x00000008110a7291 */ /* 0x000fc8000f8e18ff */
[----:B------:R-:W-:Y:S01]  /*5880*/  UIADD3 UR10, UPT, UPT, UR10, 0x4800, URZ ;  /* 0x000048000a0a7890 */ /* 0x000fe2000fffe0ff */
[----:B------:R-:W-:Y:S01]  /*5890*/  UMOV UR4, UR5 ;  /* 0x0000000500047c82 */ /* 0x000fe20008000000 */
        /* <DEDUP_REMOVED lines=8> */
[----:B------:R-:W-:Y:S01]  /*5920*/  UIADD3 UR5, UPT, UPT, UR20, 0x40, URZ ;  /* 0x0000004014057890 */ /* 0x000fe2000fffe0ff */
[----:B------:R-:W-:Y:S01]  /*5930*/  UMOV UR24, UR6 ;  /* 0x0000000600187c82 */ /* 0x000fe20008000000 */
[----:B------:R-:W-:Y:S01]  /*5940*/  UMOV UR25, 0x40004040 ;  /* 0x4000404000197882 */ /* 0x000fe20000000000 */
[----:B------:R-:W-:Y:S01]  /*5950*/  UMOV UR26, 0x0 ;  /* 0x00000000001a7882 */ /* 0x000fe20000000000 */
[----:B------:R-:W-:Y:S01]  /*5960*/  UMOV UR27, 0x10108010 ;  /* 0x10108010001b7882 */ /* 0x000fe20000000000 */
[----:B------:R-:W-:Y:S01]  /*5970*/  UMOV UR28, 0x0 ;  /* 0x00000000001c7882 */ /* 0x000fe20000000000 */
[----:B------:R-:W-:Y:S01]  /*5980*/  UMOV UR29, 0x10108010 ;  /* 0x10108010001d7882 */ /* 0x000fe20000000000 */
[----:B------:R-:W-:Y:S01]  /*5990*/  UMOV UR23, 0x3 ;  /* 0x0000000300177882 */ /* 0x000fe20000000000 */
[----:B------:R0:W-:Y:S01]  /*59a0*/  UTCQMMA.2CTA gdesc[UR24], gdesc[UR12], tmem[UR20], tmem[UR26], idesc[UR27], UPT ;  /* 0x00ff1a0c180075ea */ /* 0x0001e2000ba00314 */
[----:B------:R0:W-:Y:S01]  /*59b0*/  UTCQMMA.2CTA gdesc[UR14], gdesc[UR12], tmem[UR5], tmem[UR28], idesc[UR29], UPT ;  /* 0x00ff1c0c0e0075ea */ /* 0x0001e2000ba00305 */
[----:B------:R0:W-:Y:S01]  /*59c0*/  UTCBAR.2CTA.MULTICAST [UR10], URZ, UR23 ;  /* 0x000000ff0a0073e9 */ /* 0x0001e20008200817 */
[----:B------:R-:W-:Y:S01]  /*59d0*/  NOP ;  /* 0x0000000000007918 */ /* 0x000fe20000000000 */
.L_x_15:
[----:B------:R-:W-:Y:S01]  /*59e0*/  VIADD R161, R161, 0xffffffff ;  /* 0xffffffffa1a17836 */ /* 0x000fe20000000000 */
[----:B------:R-:W-:Y:S01]  /*59f0*/  UIADD3 UR17, UPT, UPT, UR17, 0x1, URZ ;  /* 0x0000000111117890 */ /* 0x000fe2000fffe0ff */
[----:B------:R-:W-:Y:S02]  /*5a00*/  IMAD.U32 R129, RZ, RZ, UR4 ;  /* 0x00000004ff817e24 */ /* 0x000fe4000f8e00ff */
[----:B------:R-:W-:Y:S01]  /*5a10*/  VIADD R5, R5, 0xffffffe0 ;  /* 0xffffffe005057836 */ /* 0x000fe20000000000 */
[----:B------:R-:W-:Y:S01]  /*5a20*/  ISETP.NE.U32.AND P1, PT, R161, RZ, PT ;  /* 0x000000ffa100720c */ /* 0x000fe20003f25070 */
[----:B------:R-:W-:-:S04]  /*5a30*/  UISETP.GT.AND UP1, UPT, UR17, 0x1, UPT ;  /* 0x000000011100788c */ /* 0x000fc8000bf24270 */
[----:B0-----:R-:W-:Y:S02]  /*5a40*/  USEL UR5, URZ, 0x1, !UP1 ;  /* 0x00000001ff057887 */ /* 0x001fe4000c800000 */
[----:B------:R-:W-:Y:S02]  /*5a50*/  USEL UR17, UR17, URZ, !UP1 ;  /* 0x000000ff11117287 */ /* 0x000fe4000c800000 */
[----:B------:R-:W-:-:S04]  /*5a60*/  ULOP3.LUT UR5, UR4, UR5, URZ, 0x3c, !UPT ;  /* 0x0000000504057292 */ /* 0x000fc8000f8e3cff */
[----:B------:R-:W-:Y:S08]  /*5a70*/  @P1 BRA `(.L_x_16) ;  /* 0xffffffe4001c1947 */ /* 0x000ff0000383ffff */
.L_x_13:
[----:B------:R-:W-:Y:S01]  /*5a80*/  ISETP.GE.AND P0, PT, R67, 0x20, PT ;  /* 0x000000204300780c */ /* 0x000fe20003f06270 */
[----:B------:R-:W0:-:S12]  /*5a90*/  LDCU.128 UR12, c[0x0][0x390] ;  /* 0x00007200ff0c77ac */ /* 0x000e180008000c00 */
[----:B------:R-:W-:Y:S05]  /*5aa0*/  @!P0 BRA `(.L_x_17) ;  /* 0x0000000000108947 */ /* 0x000fea0003800000 */
[----:B------:R-:W-:-:S06]  /*5ab0*/  USHF.L.U32 UR4, UR4, 0x1f, URZ ;  /* 0x0000001f04047899 */ /* 0x000fcc00080006ff */
[----:B------:R-:W-:-:S04]  /*5ac0*/  IMAD.U32 R4, RZ, RZ, UR4 ;  /* 0x00000004ff047e24 */ /* 0x000fc8000f8e00ff */
[----:B------:R-:W1:Y:S02]  /*5ad0*/  SYNCS.PHASECHK.TRANS64.TRYWAIT P0, [UR10], R4 ;  /* 0x00000004ff0075a7 */ /* 0x000e64000800110a */
[----:B-1----:R-:W-:Y:S05]  /*5ae0*/  @!P0 BRA `(.L_x_18) ;  /* 0x0000004800d88947 */ /* 0x002fea0003800000 */
.L_x_17:
[----:B------:R-:W-:Y:S01]  /*5af0*/  BAR.SYNC.DEFER_BLOCKING 0x0 ;  /* 0x0000000000007b1d */ /* 0x000fe20000010000 */
[C---:B------:R-:W-:Y:S02]  /*5b00*/  VIADD R133, R0.reuse, 0x6 ;  /* 0x0000000600857836 */ /* 0x040fe40000000000 */
[C---:B------:R-:W-:Y:S02]  /*5b10*/  VIADD R134, R0.reuse, 0x2 ;  /* 0x0000000200867836 */ /* 0x040fe40000000000 */
[----:B------:R-:W-:-:S03]  /*5b20*/  VIADD R135, R0, 0x1 ;  /* 0x0000000100877836 */ /* 0x000fc60000000000 */
[----:B------:R-:W1:Y:S01]  /*5b30*/  LDC R132, c[0x0][0x3b4] ;  /* 0x0000ed00ff847b82 */ /* 0x000e620000000800 */
[----:B------:R-:W2:Y:S01]  /*5b40*/  LDCU UR21, c[0x0][0x3b8] ;  /* 0x00007700ff1577ac */ /* 0x000ea20008000800 */
[----:B0-----:R-:W-:Y:S01]  /*5b50*/  ISETP.GE.AND P4, PT, R133, UR15, PT ;  /* 0x0000000f85007c0c */ /* 0x001fe2000bf86270 */
[----:B------:R-:W-:Y:S01]  /*5b60*/  VIADD R133, R0, 0x3 ;  /* 0x0000000300857836 */ /* 0x000fe20000000000 */
[----:B------:R-:W-:Y:S01]  /*5b70*/  ISETP.GE.AND P1, PT, R134, UR15, PT ;  /* 0x0000000f86007c0c */ /* 0x000fe2000bf26270 */
[----:B------:R-:W0:Y:S01]  /*5b80*/  LDCU.64 UR30, c[0x0][0x398] ;  /* 0x00007300ff1e77ac */ /* 0x000e220008000a00 */
[----:B------:R-:W-:Y:S01]  /*5b90*/  ISETP.GE.AND P0, PT, R135, UR15, PT ;  /* 0x0000000f87007c0c */ /* 0x000fe2000bf06270 */
[C---:B------:R-:W-:Y:S01]  /*5ba0*/  VIADD R180, R0.reuse, 0x4 ;  /* 0x0000000400b47836 */ /* 0x040fe20000000000 */
[----:B------:R-:W-:Y:S01]  /*5bb0*/  ISETP.GE.AND P5, PT, R133, UR15, PT ;  /* 0x0000000f85007c0c */ /* 0x000fe2000bfa6270 */
[----:B------:R-:W3:Y:S01]  /*5bc0*/  LDCU.64 UR32, c[0x0][0x398] ;  /* 0x00007300ff2077ac */ /* 0x000ee20008000a00 */
[C---:B------:R-:W-:Y:S01]  /*5bd0*/  VIADD R183, R0.reuse, 0x5 ;  /* 0x0000000500b77836 */ /* 0x040fe20000000000 */
[----:B------:R-:W4:Y:S01]  /*5be0*/  LDCU.64 UR4, c[0x0][0x398] ;  /* 0x00007300ff0477ac */ /* 0x000f220008000a00 */
[----:B------:R-:W5:Y:S01]  /*5bf0*/  LDCU.64 UR6, c[0x0][0x398] ;  /* 0x00007300ff0677ac */ /* 0x000f620008000a00 */
[----:B------:R-:W0:Y:S02]  /*5c00*/  @!P3 SYNCS.CCTL.IV [UR8+0x4800] ;  /* 0x00480000ff00b9b1 */ /* 0x000e240008000008 */
[----:B0-----:R-:W-:Y:S01]  /*5c10*/  BAR.SYNC.DEFER_BLOCKING 0x0 ;  /* 0x0000000000007b1d */ /* 0x001fe20000010000 */
[----:B--2---:R-:W-:-:S04]  /*5c20*/  IMAD R172, R0, UR21, RZ ;  /* 0x0000001500ac7c24 */ /* 0x004fc8000f8e02ff */
[----:B------:R-:W-:Y:S01]  /*5c30*/  VIADD R176, R172, UR21 ;  /* 0x00000015acb07c36 */ /* 0x000fe20008000000 */
[----:B------:R-:W-:Y:S01]  /*5c40*/  SHF.R.S32.HI R133, RZ, 0x1f, R172 ;  /* 0x0000001fff857819 */ /* 0x000fe200000114ac */
[----:B------:R-:W0:Y:S01]  /*5c50*/  LDCU.64 UR28, c[0x0][0x398] ;  /* 0x00007300ff1c77ac */ /* 0x000e220008000a00 */
[----:B------:R-:W2:Y:S01]  /*5c60*/  LDTM.x128 R4, tmem[UR9] ;  /* 0x00000009000479ee */ /* 0x000ea200083c0000 */
[----:B------:R-:W-:Y:S01]  /*5c70*/  VIADD R168, R176, UR21 ;  /* 0x00000015b0a87c36 */ /* 0x000fe20008000000 */
[----:B------:R-:W-:Y:S01]  /*5c80*/  SHF.R.S32.HI R134, RZ, 0x1f, R176 ;  /* 0x0000001fff867819 */ /* 0x000fe200000114b0 */
[----:B------:R-:W0:Y:S02]  /*5c90*/  LDCU.64 UR26, c[0x0][0x398] ;  /* 0x00007300ff1a77ac */ /* 0x000e240008000a00 */
[----:B------:R-:W-:Y:S01]  /*5ca0*/  VIADD R156, R168, UR21 ;  /* 0x00000015a89c7c36 */ /* 0x000fe20008000000 */
[----:B------:R-:W0:Y:S03]  /*5cb0*/  LDCU.64 UR24, c[0x0][0x398] ;  /* 0x00007300ff1877ac */ /* 0x000e260008000a00 */
[----:B------:R-:W-:Y:S01]  /*5cc0*/  VIADD R158, R156, UR21 ;  /* 0x000000159c9e7c36 */ /* 0x000fe20008000000 */
[----:B------:R-:W0:Y:S03]  /*5cd0*/  LDCU.64 UR22, c[0x0][0x398] ;  /* 0x00007300ff1677ac */ /* 0x000e260008000a00 */
[----:B------:R-:W-:Y:S01]  /*5ce0*/  VIADD R150, R158, UR21 ;  /* 0x000000159e967c36 */ /* 0x000fe20008000000 */
[----:B------:R-:W0:Y:S01]  /*5cf0*/  LDCU.64 UR16, c[0x0][0x398] ;  /* 0x00007300ff1077ac */ /* 0x000e220008000a00 */
[----:B------:R-:W0:Y:S02]  /*5d00*/  @!P3 SYNCS.CCTL.IV [UR8+0x4808] ;  /* 0x00480800ff00b9b1 */ /* 0x000e240008000008 */
[----:B------:R-:W-:Y:S01]  /*5d10*/  VIADD R152, R150, UR21 ;  /* 0x0000001596987c36 */ /* 0x000fe20008000000 */
[----:B------:R-:W-:Y:S01]  /*5d20*/  NOP ;  /* 0x0000000000007918 */ /* 0x000fe20000000000 */
[----:B------:R-:W0:Y:S02]  /*5d30*/  LDCU.64 UR10, c[0x0][0x398] ;  /* 0x00007300ff0a77ac */ /* 0x000e240008000a00 */
[----:B------:R-:W-:Y:S01]  /*5d40*/  VIADD R142, R152, UR21 ;  /* 0x00000015988e7c36 */ /* 0x000fe20008000000 */
[----:B------:R-:W0:Y:S01]  /*5d50*/  LDCU.64 UR8, c[0x0][0x398] ;  /* 0x00007300ff0877ac */ /* 0x000e220008000a00 */
[----:B--2---:R-:W-:Y:S01]  /*5d60*/  F2FP.SATFINITE.E4M3.F32.PACK_AB_MERGE_C R179, R5, R4, RZ ;  /* 0x0000000405b3723e */ /* 0x004fe200048070ff */
[----:B-1----:R-:W-:Y:S01]  /*5d70*/  IMAD R5, R2, R132, RZ ;  /* 0x0000008402057224 */ /* 0x002fe200078e02ff */
[----:B------:R-:W-:Y:S01]  /*5d80*/  F2FP.SATFINITE.E4M3.F32.PACK_AB_MERGE_C R181, R69, R68, RZ ;  /* 0x0000004445b5723e */ /* 0x000fe200048070ff */
[----:B------:R-:W-:Y:S01]  /*5d90*/  VIADD R146, R142, UR21 ;  /* 0x000000158e927c36 */ /* 0x000fe20008000000 */
[----:B------:R-:W-:Y:S01]  /*5da0*/  F2FP.SATFINITE.E4M3.F32.PACK_AB_MERGE_C R9, R9, R8, RZ ;  /* 0x000000080909723e */ /* 0x000fe200048070ff */
[----:B------:R-:W-:Y:S01]  /*5db0*/  IMAD R132, R132, 0x80, R5 ;  /* 0x0000008084847824 */ /* 0x000fe200078e0205 */
[----:B------:R-:W-:Y:S01]  /*5dc0*/  IADD3 R4, P6, PT, R5, UR12, RZ ;  /* 0x0000000c05047c10 */ /* 0x000fe2000ffde0ff */
[----:B------:R-:W-:Y:S01]  /*5dd0*/  VIADD R136, R146, UR21 ;  /* 0x0000001592887c36 */ /* 0x000fe20008000000 */
[----:B------:R-:W-:Y:S01]  /*5de0*/  PRMT R184, R181, 0x9910, RZ ;  /* 0x00009910b5b87816 */ /* 0x000fe200000000ff */
[----:B------:R-:W-:Y:S01]  /*5df0*/  VIADD R8, R0, 0x9 ;  /* 0x0000000900087836 */ /* 0x000fe20000000000 */
[----:B------:R-:W-:Y:S01]  /*5e00*/  LEA.HI.X.SX32 R68, R5, UR13, 0x1, P6 ;  /* 0x0000000d05447c11 */ /* 0x000fe2000b0f0eff */
[----:B------:R-:W-:Y:S01]  /*5e10*/  VIADD R138, R136, UR21 ;  /* 0x00000015888a7c36 */ /* 0x000fe20008000000 */
[----:B------:R-:W-:-:S02]  /*5e20*/  IADD3 R170, P6, PT, R172, R4, RZ ;  /* 0x00000004acaa7210 */ /* 0x000fc40007fde0ff */
[----:B------:R-:W-:Y:S01]  /*5e30*/  IADD3 R69, P2, PT, R132, UR12, RZ ;  /* 0x0000000c84457c10 */ /* 0x000fe2000ff5e0ff */
[----:B------:R-:W-:Y:S01]  /*5e40*/  VIADD R178, R138, UR21 ;  /* 0x000000158ab27c36 */ /* 0x000fe20008000000 */
[-C--:B------:R-:W-:Y:S01]  /*5e50*/  IADD3 R162, P3, PT, R158, R4.reuse, RZ ;  /* 0x000000049ea27210 */ /* 0x080fe20007f7e0ff */
[--C-:B------:R-:W-:Y:S01]  /*5e60*/  IMAD.X R171, R133, 0x1, R68.reuse, P6 ;  /* 0x0000000185ab7824 */ /* 0x100fe200030e0644 */
[----:B------:R-:W-:Y:S02]  /*5e70*/  IADD3 R174, P6, PT, R176, R4, RZ ;  /* 0x00000004b0ae7210 */ /* 0x000fe40007fde0ff */
[----:B------:R-:W-:Y:S01]  /*5e80*/  LEA.HI.X.SX32 R5, R132, UR13, 0x1, P2 ;  /* 0x0000000d84057c11 */ /* 0x000fe200090f0eff */
[----:B------:R-:W1:Y:S01]  /*5e90*/  LDCU.64 UR12, c[0x0][0x398] ;  /* 0x00007300ff0c77ac */ /* 0x000e620008000a00 */
[----:B------:R-:W-:Y:S01]  /*5ea0*/  IADD3 R172, P2, PT, R172, R69, RZ ;  /* 0x00000045acac7210 */ /* 0x000fe20007f5e0ff */
[----:B------:R-:W-:Y:S01]  /*5eb0*/  IMAD.X R175, R134, 0x1, R68, P6 ;  /* 0x0000000186af7824 */ /* 0x000fe200030e0644 */
[----:B------:R-:W-:-:S02]  /*5ec0*/  SHF.R.S32.HI R132, RZ, 0x1f, R168 ;  /* 0x0000001fff847819 */ /* 0x000fc400000114a8 */
[-C--:B------:R-:W-:Y:S01]  /*5ed0*/  IADD3 R166, P6, PT, R168, R4.reuse, RZ ;  /* 0x00000004a8a67210 */ /* 0x080fe20007fde0ff */
[--C-:B------:R-:W-:Y:S01]  /*5ee0*/  IMAD.X R173, R133, 0x1, R5.reuse, P2 ;  /* 0x0000000185ad7824 */ /* 0x100fe200010e0605 */
[-C--:B------:R-:W-:Y:S02]  /*5ef0*/  IADD3 R176, P2, PT, R176, R69.reuse, RZ ;  /* 0x00000045b0b07210 */ /* 0x080fe40007f5e0ff */
[----:B------:R-:W-:Y:S01]  /*5f00*/  SHF.R.S32.HI R133, RZ, 0x1f, R156 ;  /* 0x0000001fff857819 */ /* 0x000fe2000001149c */
[----:B------:R-:W-:Y:S01]  /*5f10*/  IMAD.X R167, R132, 0x1, R68, P6 ;  /* 0x0000000184a77824 */ /* 0x000fe200030e0644 */
[----:B------:R-:W-:Y:S01]  /*5f20*/  IADD3 R164, P6, PT, R156, R4, RZ ;  /* 0x000000049ca47210 */ /* 0x000fe20007fde0ff */
[--C-:B------:R-:W-:Y:S01]  /*5f30*/  IMAD.X R177, R134, 0x1, R5.reuse, P2 ;  /* 0x0000000186b17824 */ /* 0x100fe200010e0605 */
[-C--:B------:R-:W-:Y:S02]  /*5f40*/  IADD3 R168, P2, PT, R168, R69.reuse, RZ ;  /* 0x00000045a8a87210 */ /* 0x080fe40007f5e0ff */
[----:B------:R-:W-:Y:S01]  /*5f50*/  SHF.R.S32.HI R182, RZ, 0x1f, R178 ;  /* 0x0000001fffb67819 */ /* 0x000fe200000114b2 */
[----:B------:R-:W-:Y:S01]  /*5f60*/  IMAD.X R165, R133, 0x1, R68, P6 ;  /* 0x0000000185a57824 */ /* 0x000fe200030e0644 */
[----:B------:R-:W-:Y:S01]  /*5f70*/  IADD3 R156, P6, PT, R156, R69, RZ ;  /* 0x000000459c9c7210 */ /* 0x000fe20007fde0ff */
[----:B------:R-:W-:Y:S01]  /*5f80*/  IMAD.X R169, R132, 0x1, R5, P2 ;  /* 0x0000000184a97824 */ /* 0x000fe200010e0605 */
[----:B------:R-:W-:-:S02]  /*5f90*/  SHF.R.S32.HI R132, RZ, 0x1f, R158 ;  /* 0x0000001fff847819 */ /* 0x000fc4000001149e */
[----:B------:R-:W-:Y:S01]  /*5fa0*/  ISETP.GE.AND P2, PT, R2, UR14, PT ;  /* 0x0000000e02007c0c */ /* 0x000fe2000bf46270 */
[--C-:B------:R-:W-:Y:S01]  /*5fb0*/  IMAD.X R157, R133, 0x1, R5.reuse, P6 ;  /* 0x00000001859d7824 */ /* 0x100fe200030e0605 */
[-C--:B------:R-:W-:Y:S01]  /*5fc0*/  IADD3 R158, P6, PT, R158, R69.reuse, RZ ;  /* 0x000000459e9e7210 */ /* 0x080fe20007fde0ff */
[----:B------:R-:W-:Y:S01]  /*5fd0*/  IMAD.X R163, R132, 0x1, R68, P3 ;  /* 0x0000000184a37824 */ /* 0x000fe200018e0644 */
[----:B------:R-:W-:Y:S02]  /*5fe0*/  SHF.R.S32.HI R133, RZ, 0x1f, R150 ;  /* 0x0000001fff857819 */ /* 0x000fe40000011496 */
[-C--:B------:R-:W-:Y:S01]  /*5ff0*/  IADD3 R160, P3, PT, R150, R4.reuse, RZ ;  /* 0x0000000496a07210 */ /* 0x080fe20007f7e0ff */
[--C-:B------:R-:W-:Y:S01]  /*6000*/  IMAD.X R159, R132, 0x1, R5.reuse, P6 ;  /* 0x00000001849f7824 */ /* 0x100fe200030e0605 */
[-C--:B------:R-:W-:Y:S02]  /*6010*/  IADD3 R150, P6, PT, R150, R69.reuse, RZ ;  /* 0x0000004596967210 */ /* 0x080fe40007fde0ff */
[----:B------:R-:W-:Y:S01]  /*6020*/  SHF.R.S32.HI R132, RZ, 0x1f, R152 ;  /* 0x0000001fff847819 */ /* 0x000fe20000011498 */
[C---:B------:R-:W-:Y:S01]  /*6030*/  IMAD.X R161, R133.reuse, 0x1, R68, P3 ;  /* 0x0000000185a17824 */ /* 0x040fe200018e0644 */
[C---:B------:R-:W-:Y:S01]  /*6040*/  IADD3 R154, P3, PT, R152.reuse, R4, RZ ;  /* 0x00000004989a7210 */ /* 0x040fe20007f7e0ff */
[----:B------:R-:W-:Y:S01]  /*6050*/  IMAD.X R151, R133, 0x1, R5, P6 ;  /* 0x0000000185977824 */ /* 0x000fe200030e0605 */
[----:B------:R-:W-:-:S02]  /*6060*/  IADD3 R152, P6, PT, R152, R69, RZ ;  /* 0x0000004598987210 */ /* 0x000fc40007fde0ff */
[----:B------:R-:W-:Y:S01]  /*6070*/  SHF.R.S32.HI R133, RZ, 0x1f, R142 ;  /* 0x0000001fff857819 */ /* 0x000fe2000001148e */
[----:B------:R-:W-:Y:S01]  /*6080*/  IMAD.X R155, R132, 0x1, R68, P3 ;  /* 0x00000001849b7824 */ /* 0x000fe200018e0644 */
[-C--:B------:R-:W-:Y:S01]  /*6090*/  IADD3 R148, P3, PT, R142, R4.reuse, RZ ;  /* 0x000000048e947210 */ /* 0x080fe20007f7e0ff */
[--C-:B------:R-:W-:Y:S01]  /*60a0*/  IMAD.X R153, R132, 0x1, R5.reuse, P6 ;  /* 0x0000000184997824 */ /* 0x100fe200030e0605 */
[----:B------:R-:W-:Y:S02]  /*60b0*/  IADD3 R142, P6, PT, R142, R69, RZ ;  /* 0x000000458e8e7210 */ /* 0x000fe40007fde0ff */
[----:B------:R-:W-:Y:S01]  /*60c0*/  SHF.R.S32.HI R132, RZ, 0x1f, R146 ;  /* 0x0000001fff847819 */ /* 0x000fe20000011492 */
[C---:B------:R-:W-:Y:S01]  /*60d0*/  IMAD.X R149, R133.reuse, 0x1, R68, P3 ;  /* 0x0000000185957824 */ /* 0x040fe200018e0644 */
[----:B------:R-:W-:Y:S01]  /*60e0*/  ISETP.LT.AND P2, PT, R0, UR31, !P2 ;  /* 0x0000001f00007c0c */ /* 0x000fe2000d741270 */
[----:B------:R-:W-:Y:S01]  /*60f0*/  IMAD.X R143, R133, 0x1, R5, P6 ;  /* 0x00000001858f7824 */ /* 0x000fe200030e0605 */
[----:B------:R-:W-:-:S02]  /*6100*/  IADD3 R144, P6, PT, R146, R4, RZ ;  /* 0x0000000492907210 */ /* 0x000fc40007fde0ff */
[-C--:B------:R-:W-:Y:S02]  /*6110*/  IADD3 R146, P3, PT, R146, R69.reuse, RZ ;  /* 0x0000004592927210 */ /* 0x080fe40007f7e0ff */
[----:B------:R-:W-:Y:S01]  /*6120*/  SHF.R.S32.HI R133, RZ, 0x1f, R136 ;  /* 0x0000001fff857819 */ /* 0x000fe20000011488 */
[----:B------:R-:W-:Y:S01]  /*6130*/  IMAD.X R145, R132, 0x1, R68, P6 ;  /* 0x0000000184917824 */ /* 0x000fe200030e0644 */
[-C--:B------:R-:W-:Y:S01]  /*6140*/  IADD3 R140, P6, PT, R136, R4.reuse, RZ ;  /* 0x00000004888c7210 */ /* 0x080fe20007fde0ff */
[--C-:B------:R-:W-:Y:S01]  /*6150*/  IMAD.X R147, R132, 0x1, R5.reuse, P3 ;  /* 0x0000000184937824 */ /* 0x100fe200018e0605 */
[-C--:B------:R-:W-:Y:S02]  /*6160*/  IADD3 R136, P3, PT, R136, R69.reuse, RZ ;  /* 0x0000004588887210 */ /* 0x080fe40007f7e0ff */
[----:B------:R-:W-:Y:S01]  /*6170*/  SHF.R.S32.HI R132, RZ, 0x1f, R138 ;  /* 0x0000001fff847819 */ /* 0x000fe2000001148a */
[C-C-:B------:R-:W-:Y:S01]  /*6180*/  IMAD.X R141, R133.reuse, 0x1, R68.reuse, P6 ;  /* 0x00000001858d7824 */ /* 0x140fe200030e0644 */
[----:B------:R-:W-:Y:S01]  /*6190*/  IADD3 R134, P6, PT, R138, R4, RZ ;  /* 0x000000048a867210 */ /* 0x000fe20007fde0ff */
[----:B------:R-:W-:Y:S01]  /*61a0*/  IMAD.X R137, R133, 0x1, R5, P3 ;  /* 0x0000000185897824 */ /* 0x000fe200018e0605 */
[----:B------:R-:W-:Y:S01]  /*61b0*/  ISETP.GE.AND P3, PT, R3, UR14, PT ;  /* 0x0000000e03007c0c */ /* 0x000fe2000bf66270 */
[----:B------:R2:W-:Y:S01]  /*61c0*/  @P2 STG.E.U8 desc[UR18][R170.64], R179 ;  /* 0x000000b3aa002986 */ /* 0x0005e2000c101112 */
[----:B----4-:R-:W-:Y:S01]  /*61d0*/  ISETP.LT.AND P2, PT, R2, UR4, !P0 ;  /* 0x0000000402007c0c */ /* 0x010fe2000c741270 */
[----:B------:R-:W-:Y:S01]  /*61e0*/  IMAD.X R135, R132, 0x1, R68, P6 ;  /* 0x0000000184877824 */ /* 0x000fe200030e0644 */
[----:B------:R-:W-:Y:S01]  /*61f0*/  IADD3 R138, P6, PT, R138, R69, RZ ;  /* 0x000000458a8a7210 */ /* 0x000fe20007fde0ff */
[----:B------:R-:W4:Y:S01]  /*6200*/  LDCU UR4, c[0x0][0x398] ;  /* 0x00007300ff0477ac */ /* 0x000f220008000800 */
[----:B---3--:R-:W-:-:S02]  /*6210*/  ISETP.LT.AND P3, PT, R0, UR33, !P3 ;  /* 0x0000002100007c0c */ /* 0x008fc4000df61270 */
[----:B-----5:R-:W-:Y:S01]  /*6220*/  ISETP.LT.AND P0, PT, R3, UR6, !P0 ;  /* 0x0000000603007c0c */ /* 0x020fe2000c701270 */
[----:B------:R-:W-:Y:S01]  /*6230*/  IMAD.X R139, R132, 0x1, R5, P6 ;  /* 0x00000001848b7824 */ /* 0x000fe200030e0605 */
[----:B------:R-:W-:Y:S01]  /*6240*/  IADD3 R132, P6, PT, R178, R4, RZ ;  /* 0x00000004b2847210 */ /* 0x000fe20007fde0ff */
[----:B------:R-:W3:Y:S01]  /*6250*/  LDCU UR6, c[0x0][0x398] ;  /* 0x00007300ff0677ac */ /* 0x000ee20008000800 */
[----:B------:R-:W-:Y:S01]  /*6260*/  F2FP.SATFINITE.E4M3.F32.PACK_AB_MERGE_C R11, R11, R10, RZ ;  /* 0x0000000a0b0b723e */ /* 0x000fe200048070ff */
[----:B--2---:R-:W-:Y:S01]  /*6270*/  IMAD.MOV.U32 R170, RZ, RZ, R184 ;  /* 0x000000ffffaa7224 */ /* 0x004fe200078e00b8 */
[----:B------:R-:W-:Y:S01]  /*6280*/  F2FP.SATFINITE.E4M3.F32.PACK_AB_MERGE_C R171, R7, R6, RZ ;  /* 0x0000000607ab723e */ /* 0x000fe200048070ff */
[----:B------:R-:W-:Y:S01]  /*6290*/  IMAD.X R133, R182, 0x1, R68, P6 ;  /* 0x00000001b6857824 */ /* 0x000fe200030e0644 */
[----:B------:R-:W-:Y:S01]  /*62a0*/  ISETP.GE.AND P6, PT, R180, UR15, PT ;  /* 0x0000000fb4007c0c */ /* 0x000fe2000bfc6270 */
[----:B------:R-:W2:Y:S01]  /*62b0*/  LDCU UR14, c[0x0][0x398] ;  /* 0x00007300ff0e77ac */ /* 0x000ea20008000800 */
[----:B------:R-:W-:Y:S01]  /*62c0*/  PRMT R180, R179, 0x9910, RZ ;  /* 0x00009910b3b47816 */ /* 0x000fe200000000ff */
[----:B------:R5:W-:Y:S01]  /*62d0*/  @P3 STG.E.U8 desc[UR18][R172.64], R181 ;  /* 0x000000b5ac003986 */ /* 0x000be2000c101112 */
[----:B0-----:R-:W-:-:S02]  /*62e0*/  ISETP.LT.AND P3, PT, R2, UR28, !P1 ;  /* 0x0000001c02007c0c */ /* 0x001fc4000cf61270 */
[----:B------:R-:W-:Y:S02]  /*62f0*/  SHF.R.S32.HI R179, RZ, 0x8, R180 ;  /* 0x00000008ffb37819 */ /* 0x000fe400000114b4 */
[----:B------:R-:W-:Y:S02]  /*6300*/  ISETP.LT.AND P1, PT, R3, UR26, !P1 ;  /* 0x0000001a03007c0c */ /* 0x000fe4000cf21270 */
[----:B------:R-:W-:Y:S01]  /*6310*/  PRMT R10, R11, 0x9910, RZ ;  /* 0x000099100b0a7816 */ /* 0x000fe200000000ff */
[----:B------:R-:W-:Y:S01]  /*6320*/  @P2 STG.E.U8 desc[UR18][R174.64], R179 ;  /* 0x000000b3ae002986 */ /* 0x000fe2000c101112 */
[----:B------:R-:W-:Y:S02]  /*6330*/  ISETP.GE.AND P2, PT, R183, UR15, PT ;  /* 0x0000000fb7007c0c */ /* 0x000fe4000bf46270 */
[----:B------:R-:W-:Y:S02]  /*6340*/  F2FP.SATFINITE.E4M3.F32.PACK_AB_MERGE_C R75, R75, R74, RZ ;  /* 0x0000004a4b4b723e */ /* 0x000fe400048070ff */
[----:B-----5:R-:W-:-:S02]  /*6350*/  SHF.R.S32.HI R173, RZ, 0x8, R170 ;  /* 0x00000008ffad7819 */ /* 0x020fc400000114aa */
[----:B------:R-:W-:Y:S01]  /*6360*/  F2FP.SATFINITE.E4M3.F32.PACK_AB_MERGE_C R181, R71, R70, RZ ;  /* 0x0000004647b5723e */ /* 0x000fe200048070ff */
[----:B------:R-:W-:Y:S01]  /*6370*/  VIADD R70, R0, 0x7 ;  /* 0x0000000700467836 */ /* 0x000fe20000000000 */
[----:B------:R-:W-:Y:S01]  /*6380*/  F2FP.SATFINITE.E4M3.F32.PACK_AB_MERGE_C R13, R13, R12, RZ ;  /* 0x0000000c0d0d723e */ /* 0x000fe200048070ff */
[----:B------:R-:W-:Y:S01]  /*6390*/  @P0 STG.E.U8 desc[UR18][R176.64], R173 ;  /* 0x000000adb0000986 */ /* 0x000fe2000c101112 */
[C---:B------:R-:W-:Y:S01]  /*63a0*/  IADD3 R6, P0, PT, R178.reuse, R69, RZ ;  /* 0x00000045b2067210 */ /* 0x040fe20007f1e0ff */
[----:B------:R-:W-:Y:S01]  /*63b0*/  VIADD R178, R178, UR21 ;  /* 0x00000015b2b27c36 */ /* 0x000fe20008000000 */
[----:B------:R-:W-:Y:S01]  /*63c0*/  PRMT R170, R181, 0x9910, RZ ;  /* 0x00009910b5aa7816 */ /* 0x000fe200000000ff */
[----:B------:R0:W-:Y:S01]  /*63d0*/  @P3 STG.E.U8 desc[UR18][R166.64], R171 ;  /* 0x000000aba6003986 */ /* 0x0001e2000c101112 */
[----:B------:R-:W-:Y:S01]  /*63e0*/  ISETP.GE.AND P3, PT, R70, UR15, PT ;  /* 0x0000000f46007c0c */ /* 0x000fe2000bf66270 */
[----:B------:R-:W-:Y:S01]  /*63f0*/  IMAD.X R7, R182, 0x1, R5, P0 ;  /* 0x00000001b6077824 */ /* 0x000fe200000e0605 */
[----:B------:R-:W-:Y:S01]  /*6400*/  ISETP.LT.AND P0, PT, R2, UR24, !P5 ;  /* 0x0000001802007c0c */ /* 0x000fe2000ef01270 */
[----:B------:R5:W-:Y:S01]  /*6410*/  @P1 STG.E.U8 desc[UR18][R168.64], R181 ;  /* 0x000000b5a8001986 */ /* 0x000be2000c101112 */
[----:B------:R-:W-:Y:S01]  /*6420*/  ISETP.LT.AND P5, PT, R3, UR22, !P5 ;  /* 0x0000001603007c0c */ /* 0x000fe2000efa1270 */
[----:B------:R-:W-:Y:S01]  /*6430*/  VIADD R12, R0, 0xe ;  /* 0x0000000e000c7836 */ /* 0x000fe20000000000 */
[----:B------:R-:W-:-:S02]  /*6440*/  PRMT R70, R171, 0x9910, RZ ;  /* 0x00009910ab467816 */ /* 0x000fc400000000ff */
[----:B------:R-:W-:Y:S02]  /*6450*/  F2FP.SATFINITE.E4M3.F32.PACK_AB_MERGE_C R77, R77, R76, RZ ;  /* 0x0000004c4d4d723e */ /* 0x000fe400048070ff */
[----:B------:R-:W-:Y:S01]  /*6460*/  F2FP.SATFINITE.E4M3.F32.PACK_AB_MERGE_C R15, R15, R14, RZ ;  /* 0x0000000e0f0f723e */ /* 0x000fe200048070ff */
[----:B------:R-:W-:Y:S01]  /*6470*/  VIADD R14, R0, 0x11 ;  /* 0x00000011000e7836 */ /* 0x000fe20000000000 */
[----:B0-----:R-:W-:Y:S02]  /*6480*/  SHF.R.S32.HI R167, RZ, 0x8, R70 ;  /* 0x00000008ffa77819 */ /* 0x001fe40000011446 */
[----:B------:R-:W-:Y:S01]  /*6490*/  F2FP.SATFINITE.E4M3.F32.PACK_AB_MERGE_C R171, R73, R72, RZ ;  /* 0x0000004849ab723e */ /* 0x000fe200048070ff */
[----:B-----5:R-:W-:Y:S01]  /*64a0*/  IMAD.MOV.U32 R169, RZ, RZ, R170 ;  /* 0x000000ffffa97224 */ /* 0x020fe200078e00aa */
[----:B------:R-:W-:Y:S01]  /*64b0*/  PRMT R73, R9, 0x9910, RZ ;  /* 0x0000991009497816 */ /* 0x000fe200000000ff */
[----:B------:R-:W-:Y:S01]  /*64c0*/  @P0 STG.E.U8 desc[UR18][R164.64], R167 ;  /* 0x000000a7a4000986 */ /* 0x000fe2000c101112 */
[----:B------:R-:W-:Y:S01]  /*64d0*/  ISETP.LT.AND P0, PT, R2, UR16, !P6 ;  /* 0x0000001002007c0c */ /* 0x000fe2000f701270 */
[----:B------:R-:W-:Y:S01]  /*64e0*/  VIADD R168, R0, 0x8 ;  /* 0x0000000800a87836 */ /* 0x000fe20000000000 */
[----:B------:R-:W-:-:S02]  /*64f0*/  SHF.R.S32.HI R169, RZ, 0x8, R169 ;  /* 0x00000008ffa97819 */ /* 0x000fc400000114a9 */
[----:B-1----:R-:W-:Y:S01]  /*6500*/  ISETP.LT.AND P6, PT, R3, UR12, !P6 ;  /* 0x0000000c03007c0c */ /* 0x002fe2000f7c1270 */
[----:B------:R-:W0:Y:S01]  /*6510*/  LDCU UR12, c[0x0][0x398] ;  /* 0x00007300ff0c77ac */ /* 0x000e220008000800 */
[----:B------:R-:W-:Y:S01]  /*6520*/  SHF.R.S32.HI R73, RZ, 0x8, R73 ;  /* 0x00000008ff497819 */ /* 0x000fe20000011449 */
[----:B------:R-:W-:Y:S01]  /*6530*/  @P5 STG.E.U8 desc[UR18][R156.64], R169 ;  /* 0x000000a99c005986 */ /* 0x000fe2000c101112 */
[----:B------:R-:W-:Y:S01]  /*6540*/  ISETP.LT.AND P5, PT, R2, UR10, !P2 ;  /* 0x0000000a02007c0c */ /* 0x000fe2000d7a1270 */
[----:B------:R-:W1:Y:S01]  /*6550*/  LDCU UR10, c[0x0][0x398] ;  /* 0x00007300ff0a77ac */ /* 0x000e620008000800 */
[----:B------:R-:W-:Y:S02]  /*6560*/  PRMT R72, R171, 0x9910, RZ ;  /* 0x00009910ab487816 */ /* 0x000fe400000000ff */
[----:B------:R-:W-:Y:S01]  /*6570*/  ISETP.LT.AND P2, PT, R3, UR8, !P2 ;  /* 0x0000000803007c0c */ /* 0x000fe2000d741270 */
[----:B------:R5:W-:Y:S01]  /*6580*/  @P0 STG.E.U8 desc[UR18][R162.64], R9 ;  /* 0x00000009a2000986 */ /* 0x000be2000c101112 */
[----:B------:R-:W-:Y:S01]  /*6590*/  ISETP.GE.AND P0, PT, R8, UR15, PT ;  /* 0x0000000f08007c0c */ /* 0x000fe2000bf06270 */
[----:B------:R-:W-:Y:S01]  /*65a0*/  VIADD R8, R0, 0xa ;  /* 0x0000000a00087836 */ /* 0x000fe20000000000 */
[----:B------:R-:W0:Y:S01]  /*65b0*/  LDCU UR8, c[0x0][0x398] ;  /* 0x00007300ff0877ac */ /* 0x000e220008000800 */
[----:B------:R-:W-:Y:S01]  /*65c0*/  @P6 STG.E.U8 desc[UR18][R158.64], R171 ;  /* 0x000000ab9e006986 */ /* 0x000fe2000c101112 */
[----:B------:R-:W-:-:S02]  /*65d0*/  SHF.R.S32.HI R166, RZ, 0x1f, R178 ;  /* 0x0000001fffa67819 */ /* 0x000fc400000114b2 */
[----:B------:R-:W-:Y:S01]  /*65e0*/  ISETP.GE.AND P6, PT, R8, UR15, PT ;  /* 0x0000000f08007c0c */ /* 0x000fe2000bfc6270 */
[----:B------:R-:W-:Y:S01]  /*65f0*/  @P5 STG.E.U8 desc[UR18][R160.64], R73 ;  /* 0x00000049a0005986 */ /* 0x000fe2000c101112 */
[----:B------:R-:W-:Y:S01]  /*6600*/  ISETP.LT.AND P5, PT, R2, UR30, !P4 ;  /* 0x0000001e02007c0c */ /* 0x000fe2000e7a1270 */
[----:B------:R-:W-:Y:S01]  /*6610*/  VIADD R8, R0, 0xb ;  /* 0x0000000b00087836 */ /* 0x000fe20000000000 */
[----:B------:R-:W-:Y:S01]  /*6620*/  ISETP.LT.AND P4, PT, R3, UR32, !P4 ;  /* 0x0000002003007c0c */ /* 0x000fe2000e781270 */
[----:B-----5:R-:W-:Y:S01]  /*6630*/  IMAD.MOV.U32 R9, RZ, RZ, R72 ;  /* 0x000000ffff097224 */ /* 0x020fe200078e0048 */
[----:B------:R-:W-:Y:S02]  /*6640*/  PRMT R72, R75, 0x9910, RZ ;  /* 0x000099104b487816 */ /* 0x000fe400000000ff */
[----:B------:R-:W-:Y:S02]  /*6650*/  IADD3 R70, P1, PT, R178, R4, RZ ;  /* 0x00000004b2467210 */ /* 0x000fe40007f3e0ff */
[----:B------:R-:W-:-:S02]  /*6660*/  SHF.R.S32.HI R9, RZ, 0x8, R9 ;  /* 0x00000008ff097819 */ /* 0x000fc40000011409 */
[----:B------:R-:W-:Y:S01]  /*6670*/  F2FP.SATFINITE.E4M3.F32.PACK_AB_MERGE_C R79, R79, R78, RZ ;  /* 0x0000004e4f4f723e */ /* 0x000fe200048070ff */
[----:B------:R-:W-:Y:S01]  /*6680*/  IMAD.X R71, R166, 0x1, R68, P1 ;  /* 0x00000001a6477824 */ /* 0x000fe200008e0644 */
[----:B------:R-:W-:Y:S01]  /*6690*/  ISETP.GE.AND P1, PT, R168, UR15, PT ;  /* 0x0000000fa8007c0c */ /* 0x000fe2000bf26270 */
[----:B------:R5:W-:Y:S01]  /*66a0*/  @P2 STG.E.U8 desc[UR18][R150.64], R9 ;  /* 0x0000000996002986 */ /* 0x000be2000c101112 */
[----:B----4-:R-:W-:Y:S01]  /*66b0*/  ISETP.LT.AND P2, PT, R2, UR4, !P3 ;  /* 0x0000000402007c0c */ /* 0x010fe2000df41270 */
[----:B------:R-:W4:Y:S01]  /*66c0*/  LDCU UR4, c[0x0][0x398] ;  /* 0x00007300ff0477ac */ /* 0x000f220008000800 */
[C---:B---3--:R-:W-:Y:S01]  /*66d0*/  ISETP.LT.AND P3, PT, R3.reuse, UR6, !P3 ;  /* 0x0000000603007c0c */ /* 0x048fe2000df61270 */
[----:B------:R3:W-:Y:S01]  /*66e0*/  @P5 STG.E.U8 desc[UR18][R154.64], R11 ;  /* 0x0000000b9a005986 */ /* 0x0007e2000c101112 */
[----:B------:R-:W-:Y:S01]  /*66f0*/  ISETP.GE.AND P5, PT, R8, UR15, PT ;  /* 0x0000000f08007c0c */ /* 0x000fe2000bfa6270 */
[----:B------:R-:W-:Y:S01]  /*6700*/  IMAD.MOV.U32 R8, RZ, RZ, R10 ;  /* 0x000000ffff087224 */ /* 0x000fe200078e000a */
[----:B------:R-:W2:Y:S01]  /*6710*/  LDCU UR6, c[0x0][0x398] ;  /* 0x00007300ff0677ac */ /* 0x000ea20008000800 */
[----:B------:R-:W-:Y:S01]  /*6720*/  @P4 STG.E.U8 desc[UR18][R152.64], R75 ;  /* 0x0000004b98004986 */ /* 0x000fe2000c101112 */
[----:B0-----:R-:W-:Y:S01]  /*6730*/  ISETP.LT.AND P4, PT, R2, UR8, !P1 ;  /* 0x0000000802007c0c */ /* 0x001fe2000cf81270 */
[----:B------:R-:W-:Y:S01]  /*6740*/  VIADD R10, R0, 0xc ;  /* 0x0000000c000a7836 */ /* 0x000fe20000000000 */
[----:B-1----:R-:W-:Y:S01]  /*6750*/  ISETP.LT.AND P1, PT, R3, UR10, !P1 ;  /* 0x0000000a03007c0c */ /* 0x002fe2000cf21270 */
[----:B------:R-:W0:Y:S01]  /*6760*/  LDCU UR8, c[0x0][0x398] ;  /* 0x00007300ff0877ac */ /* 0x000e220008000800 */
[----:B-----5:R-:W-:Y:S01]  /*6770*/  SHF.R.S32.HI R9, RZ, 0x8, R8 ;  /* 0x00000008ff097819 */ /* 0x020fe20000011408 */
[----:B------:R-:W-:Y:S01]  /*6780*/  IMAD.MOV.U32 R8, RZ, RZ, R72 ;  /* 0x000000ffff087224 */ /* 0x000fe200078e0048 */
[----:B------:R-:W-:Y:S01]  /*6790*/  PRMT R73, R13, 0x9910, RZ ;  /* 0x000099100d497816 */ /* 0x000fe200000000ff */
[----:B------:R-:W1:Y:S01]  /*67a0*/  LDCU UR10, c[0x0][0x398] ;  /* 0x00007300ff0a77ac */ /* 0x000e620008000800 */
[----:B------:R-:W-:Y:S01]  /*67b0*/  VIADD R72, R178, UR21 ;  /* 0x00000015b2487c36 */ /* 0x000fe20008000000 */
[----:B------:R-:W-:Y:S01]  /*67c0*/  @P2 STG.E.U8 desc[UR18][R148.64], R9 ;  /* 0x0000000994002986 */ /* 0x000fe2000c101112 */
[----:B---3--:R-:W-:Y:S01]  /*67d0*/  SHF.R.S32.HI R11, RZ, 0x8, R8 ;  /* 0x00000008ff0b7819 */ /* 0x008fe20000011408 */
[----:B------:R-:W-:Y:S01]  /*67e0*/  VIADD R8, R0, 0xd ;  /* 0x0000000d00087836 */ /* 0x000fe20000000000 */
[----:B------:R-:W-:-:S02]  /*67f0*/  SHF.R.S32.HI R73, RZ, 0x8, R73 ;  /* 0x00000008ff497819 */ /* 0x000fc40000011449 */
[----:B------:R-:W-:Y:S01]  /*6800*/  ISETP.GE.AND P2, PT, R10, UR15, PT ;  /* 0x0000000f0a007c0c */ /* 0x000fe2000bf46270 */
[----:B------:R-:W-:Y:S01]  /*6810*/  @P3 STG.E.U8 desc[UR18][R142.64], R11 ;  /* 0x0000000b8e003986 */ /* 0x000fe2000c101112 */
[----:B----4-:R-:W-:Y:S01]  /*6820*/  ISETP.LT.AND P3, PT, R2, UR4, !P0 ;  /* 0x0000000402007c0c */ /* 0x010fe2000c761270 */
[----:B------:R-:W3:Y:S01]  /*6830*/  LDCU UR4, c[0x0][0x398] ;  /* 0x00007300ff0477ac */ /* 0x000ee20008000800 */
[----:B------:R-:W-:Y:S01]  /*6840*/  SHF.R.S32.HI R74, RZ, 0x1f, R72 ;  /* 0x0000001fff4a7819 */ /* 0x000fe20000011448 */
[----:B------:R4:W-:Y:S01]  /*6850*/  @P4 STG.E.U8 desc[UR18][R144.64], R13 ;  /* 0x0000000d90004986 */ /* 0x0009e2000c101112 */
[----:B------:R-:W-:Y:S02]  /*6860*/  ISETP.GE.AND P4, PT, R8, UR15, PT ;  /* 0x0000000f08007c0c */ /* 0x000fe4000bf86270 */
[----:B------:R-:W-:Y:S01]  /*6870*/  F2FP.SATFINITE.E4M3.F32.PACK_AB_MERGE_C R17, R17, R16, RZ ;  /* 0x000000101111723e */ /* 0x000fe200048070ff */
[----:B------:R-:W-:Y:S01]  /*6880*/  @P1 STG.E.U8 desc[UR18][R146.64], R77 ;  /* 0x0000004d92001986 */ /* 0x000fe2000c101112 */
[----:B------:R-:W-:-:S02]  /*6890*/  IADD3 R8, P1, PT, R178, R69, RZ ;  /* 0x00000045b2087210 */ /* 0x000fc40007f3e0ff */
[----:B------:R-:W-:Y:S02]  /*68a0*/  F2FP.SATFINITE.E4M3.F32.PACK_AB_MERGE_C R81, R81, R80, RZ ;  /* 0x000000505151723e */ /* 0x000fe400048070ff */
[----:B------:R-:W-:Y:S01]  /*68b0*/  PRMT R16, R17, 0x9910, RZ ;  /* 0x0000991011107816 */ /* 0x000fe200000000ff */
[----:B------:R5:W-:Y:S01]  /*68c0*/  @P3 STG.E.U8 desc[UR18][R140.64], R73 ;  /* 0x000000498c003986 */ /* 0x000be2000c101112 */
[----:B--2---:R-:W-:Y:S01]  /*68d0*/  ISETP.LT.AND P3, PT, R2, UR6, !P6 ;  /* 0x0000000602007c0c */ /* 0x004fe2000f761270 */
[----:B------:R-:W2:Y:S01]  /*68e0*/  LDCU UR6, c[0x0][0x398] ;  /* 0x00007300ff0677ac */ /* 0x000ea20008000800 */
[----:B----4-:R-:W-:Y:S01]  /*68f0*/  PRMT R13, R77, 0x9910, RZ ;  /* 0x000099104d0d7816 */ /* 0x010fe200000000ff */
[----:B------:R-:W-:Y:S01]  /*6900*/  IMAD.X R9, R166, 0x1, R5, P1 ;  /* 0x00000001a6097824 */ /* 0x000fe200008e0605 */
[C---:B0-----:R-:W-:Y:S01]  /*6910*/  ISETP.LT.AND P6, PT, R3.reuse, UR8, !P6 ;  /* 0x0000000803007c0c */ /* 0x041fe2000f7c1270 */
[----:B------:R-:W0:Y:S01]  /*6920*/  LDCU UR8, c[0x0][0x398] ;  /* 0x00007300ff0877ac */ /* 0x000e220008000800 */
[----:B---3--:R-:W-:-:S02]  /*6930*/  ISETP.LT.AND P0, PT, R3, UR4, !P0 ;  /* 0x0000000403007c0c */ /* 0x008fc4000c701270 */
[----:B------:R-:W-:Y:S01]  /*6940*/  SHF.R.S32.HI R13, RZ, 0x8, R13 ;  /* 0x00000008ff0d7819 */ /* 0x000fe2000001140d */
[----:B------:R-:W3:Y:S01]  /*6950*/  LDCU UR4, c[0x0][0x398] ;  /* 0x00007300ff0477ac */ /* 0x000ee20008000800 */
[----:B------:R-:W-:Y:S02]  /*6960*/  IADD3 R10, P1, PT, R72, R4, RZ ;  /* 0x00000004480a7210 */ /* 0x000fe40007f3e0ff */
[----:B-----5:R-:W-:Y:S02]  /*6970*/  PRMT R73, R15, 0x9910, RZ ;  /* 0x000099100f497816 */ /* 0x020fe400000000ff */
[----:B------:R-:W-:Y:S01]  /*6980*/  F2FP.SATFINITE.E4M3.F32.PACK_AB_MERGE_C R19, R19, R18, RZ ;  /* 0x000000121313723e */ /* 0x000fe200048070ff */
[----:B------:R-:W-:Y:S01]  /*6990*/  IMAD.X R11, R74, 0x1, R68, P1 ;  /* 0x000000014a0b7824 */ /* 0x000fe200008e0644 */
[----:B------:R-:W-:Y:S01]  /*69a0*/  ISETP.GE.AND P1, PT, R12, UR15, PT ;  /* 0x0000000f0c007c0c */ /* 0x000fe2000bf26270 */
[----:B------:R-:W-:Y:S01]  /*69b0*/  VIADD R12, R0, 0xf ;  /* 0x0000000f000c7836 */ /* 0x000fe20000000000 */
[----:B------:R-:W-:Y:S01]  /*69c0*/  SHF.R.S32.HI R73, RZ, 0x8, R73 ;  /* 0x00000008ff497819 */ /* 0x000fe20000011449 */
[----:B------:R4:W-:Y:S01]  /*69d0*/  @P0 STG.E.U8 desc[UR18][R136.64], R13 ;  /* 0x0000000d88000986 */ /* 0x0009e2000c101112 */
[----:B------:R-:W-:-:S02]  /*69e0*/  F2FP.SATFINITE.E4M3.F32.PACK_AB_MERGE_C R83, R83, R82, RZ ;  /* 0x000000525353723e */ /* 0x000fc400048070ff */
[----:B------:R-:W-:Y:S01]  /*69f0*/  ISETP.GE.AND P0, PT, R12, UR15, PT ;  /* 0x0000000f0c007c0c */ /* 0x000fe2000bf06270 */
[----:B------:R5:W-:Y:S01]  /*6a00*/  @P3 STG.E.U8 desc[UR18][R134.64], R15 ;  /* 0x0000000f86003986 */ /* 0x000be2000c101112 */
[----:B-1----:R-:W-:Y:S01]  /*6a10*/  ISETP.LT.AND P3, PT, R2, UR10, !P5 ;  /* 0x0000000a02007c0c */ /* 0x002fe2000ef61270 */
[----:B------:R-:W1:Y:S01]  /*6a20*/  LDCU UR10, c[0x0][0x398] ;  /* 0x00007300ff0a77ac */ /* 0x000e620008000800 */
[----:B------:R-:W-:Y:S01]  /*6a30*/  VIADD R12, R0, 0x10 ;  /* 0x00000010000c7836 */ /* 0x000fe20000000000 */
[----:B---3--:R-:W-:Y:S01]  /*6a40*/  ISETP.LT.AND P5, PT, R3, UR4, !P5 ;  /* 0x0000000403007c0c */ /* 0x008fe2000efa1270 */
[----:B------:R-:W-:Y:S01]  /*6a50*/  @P6 STG.E.U8 desc[UR18][R138.64], R79 ;  /* 0x0000004f8a006986 */ /* 0x000fe2000c101112 */
[----:B--2---:R-:W-:Y:S01]  /*6a60*/  ISETP.LT.AND P6, PT, R2, UR6, !P2 ;  /* 0x0000000602007c0c */ /* 0x004fe2000d7c1270 */
[----:B------:R-:W2:Y:S01]  /*6a70*/  LDCU UR4, c[0x0][0x39c] ;  /* 0x00007380ff0477ac */ /* 0x000ea20008000800 */
[----:B----4-:R-:W-:Y:S02]  /*6a80*/  PRMT R13, R79, 0x9910, RZ ;  /* 0x000099104f0d7816 */ /* 0x010fe400000000ff */
[----:B------:R-:W-:Y:S01]  /*6a90*/  F2FP.SATFINITE.E4M3.F32.PACK_AB_MERGE_C R21, R21, R20, RZ ;  /* 0x000000141515723e */ /* 0x000fe200048070ff */
[----:B------:R-:W3:Y:S01]  /*6aa0*/  LDCU UR6, c[0x0][0x398] ;  /* 0x00007300ff0677ac */ /* 0x000ee20008000800 */
[----:B------:R-:W-:Y:S01]  /*6ab0*/  F2FP.SATFINITE.E4M3.F32.PACK_AB_MERGE_C R85, R85, R84, RZ ;  /* 0x000000545555723e */ /* 0x000fe200048070ff */
[----:B-----5:R-:W-:Y:S01]  /*6ac0*/  IMAD.MOV.U32 R15, RZ, RZ, R13 ;  /* 0x000000ffff0f7224 */ /* 0x020fe200078e000d */
[----:B------:R-:W-:Y:S01]  /*6ad0*/  @P3 STG.E.U8 desc[UR18][R132.64], R73 ;  /* 0x0000004984003986 */ /* 0x000fe2000c101112 */
[----:B------:R-:W-:-:S02]  /*6ae0*/  ISETP.GE.AND P3, PT, R12, UR15, PT ;  /* 0x0000000f0c007c0c */ /* 0x000fc4000bf66270 */
[----:B------:R-:W-:Y:S02]  /*6af0*/  F2FP.SATFINITE.E4M3.F32.PACK_AB_MERGE_C R23, R23, R22, RZ ;  /* 0x000000161717723e */ /* 0x000fe400048070ff */
[----:B------:R-:W-:Y:S02]  /*6b00*/  SHF.R.S32.HI R15, RZ, 0x8, R15 ;  /* 0x00000008ff0f7819 */ /* 0x000fe4000001140f */
[----:B------:R-:W-:Y:S02]  /*6b10*/  F2FP.SATFINITE.E4M3.F32.PACK_AB_MERGE_C R87, R87, R86, RZ ;  /* 0x000000565757723e */ /* 0x000fe400048070ff */
[----:B------:R-:W-:Y:S01]  /*6b20*/  F2FP.SATFINITE.E4M3.F32.PACK_AB_MERGE_C R25, R25, R24, RZ ;  /* 0x000000181919723e */ /* 0x000fe200048070ff */
[----:B------:R4:W-:Y:S01]  /*6b30*/  @P5 STG.E.U8 desc[UR18][R6.64], R15 ;  /* 0x0000000f06005986 */ /* 0x0009e2000c101112 */
[C---:B------:R-:W-:Y:S01]  /*6b40*/  IADD3 R12, P5, PT, R72.reuse, R69, RZ ;  /* 0x00000045480c7210 */ /* 0x040fe20007fbe0ff */
[----:B------:R-:W-:Y:S01]  /*6b50*/  VIADD R72, R72, UR21 ;  /* 0x0000001548487c36 */ /* 0x000fe20008000000 */
[----:B------:R-:W-:Y:S01]  /*6b60*/  F2FP.SATFINITE.E4M3.F32.PACK_AB_MERGE_C R89, R89, R88, RZ ;  /* 0x000000585959723e */ /* 0x000fe200048070ff */
[----:B------:R5:W-:Y:S01]  /*6b70*/  @P6 STG.E.U8 desc[UR18][R70.64], R17 ;  /* 0x0000001146006986 */ /* 0x000be2000c101112 */
[----:B0-----:R-:W-:Y:S01]  /*6b80*/  ISETP.LT.AND P6, PT, R3, UR8, !P2 ;  /* 0x0000000803007c0c */ /* 0x001fe2000d7c1270 */
[----:B------:R-:W0:Y:S01]  /*6b90*/  LDCU UR8, c[0x0][0x398] ;  /* 0x00007300ff0877ac */ /* 0x000e220008000800 */
[----:B------:R-:W-:Y:S01]  /*6ba0*/  IMAD.X R13, R74, 0x1, R5, P5 ;  /* 0x000000014a0d7824 */ /* 0x000fe200028e0605 */
[----:B-1----:R-:W-:-:S02]  /*6bb0*/  ISETP.LT.AND P5, PT, R2, UR10, !P4 ;  /* 0x0000000a02007c0c */ /* 0x002fc4000e7a1270 */
[----:B--2---:R-:W-:Y:S01]  /*6bc0*/  ISETP.GE.AND P2, PT, R14, UR4, PT ;  /* 0x000000040e007c0c */ /* 0x004fe2000bf46270 */
[----:B------:R-:W1:Y:S01]  /*6bd0*/  LDCU UR4, c[0x0][0x39c] ;  /* 0x00007380ff0477ac */ /* 0x000e620008000800 */
[----:B----4-:R-:W-:Y:S01]  /*6be0*/  PRMT R6, R81, 0x9910, RZ ;  /* 0x0000991051067816 */ /* 0x010fe200000000ff */
[----:B------:R-:W-:Y:S01]  /*6bf0*/  IMAD.MOV.U32 R15, RZ, RZ, R16 ;  /* 0x000000ffff0f7224 */ /* 0x000fe200078e0010 */
[----:B------:R-:W-:Y:S01]  /*6c00*/  ISETP.LT.AND P4, PT, R3, UR12, !P4 ;  /* 0x0000000c03007c0c */ /* 0x000fe2000e781270 */
[----:B------:R-:W2:Y:S01]  /*6c10*/  LDCU UR10, c[0x0][0x398] ;  /* 0x00007300ff0a77ac */ /* 0x000ea20008000800 */
[----:B------:R-:W-:Y:S01]  /*6c20*/  SHF.R.S32.HI R14, RZ, 0x1f, R72 ;  /* 0x0000001fff0e7819 */ /* 0x000fe20000011448 */
[----:B-----5:R-:W-:Y:S01]  /*6c30*/  IMAD.MOV.U32 R17, RZ, RZ, R6 ;  /* 0x000000ffff117224 */ /* 0x020fe200078e0006 */
[----:B------:R-:W-:Y:S01]  /*6c40*/  SHF.R.S32.HI R15, RZ, 0x8, R15 ;  /* 0x00000008ff0f7819 */ /* 0x000fe2000001140f */
[----:B------:R4:W-:Y:S01]  /*6c50*/  @P6 STG.E.U8 desc[UR18][R8.64], R81 ;  /* 0x0000005108006986 */ /* 0x0009e2000c101112 */
[----:B------:R-:W5:Y:S01]  /*6c60*/  LDCU UR12, c[0x0][0x398] ;  /* 0x00007300ff0c77ac */ /* 0x000f620008000800 */
[----:B------:R-:W-:-:S02]  /*6c70*/  IADD3 R6, P6, PT, R72, R4, RZ ;  /* 0x0000000448067210 */ /* 0x000fc40007fde0ff */
[----:B------:R-:W-:Y:S01]  /*6c80*/  SHF.R.S32.HI R17, RZ, 0x8, R17 ;  /* 0x00000008ff117819 */ /* 0x000fe20000011411 */
[----:B------:R-:W-:Y:S01]  /*6c90*/  @P5 STG.E.U8 desc[UR18][R10.64], R15 ;  /* 0x0000000f0a005986 */ /* 0x000fe2000c101112 */
[----:B---3--:R-:W-:Y:S01]  /*6ca0*/  ISETP.LT.AND P5, PT, R2, UR6, !P1 ;  /* 0x0000000602007c0c */ /* 0x008fe2000cfa1270 */
[----:B------:R-:W-:Y:S01]  /*6cb0*/  IMAD.X R7, R14, 0x1, R68, P6 ;  /* 0x000000010e077824 */ /* 0x000fe200030e0644 */
[----:B------:R-:W3:Y:S01]  /*6cc0*/  LDCU UR6, c[0x0][0x39c] ;  /* 0x00007380ff0677ac */ /* 0x000ee20008000800 */
[----:B------:R2:W-:Y:S01]  /*6cd0*/  @P4 STG.E.U8 desc[UR18][R12.64], R17 ;  /* 0x000000110c004986 */ /* 0x0005e2000c101112 */
[----:B0-----:R-:W-:Y:S01]  /*6ce0*/  ISETP.LT.AND P4, PT, R3, UR8, !P1 ;  /* 0x0000000803007c0c */ /* 0x001fe2000cf81270 */
[----:B----4-:R-:W-:Y:S01]  /*6cf0*/  VIADD R9, R0, 0x12 ;  /* 0x0000001200097836 */ /* 0x010fe20000000000 */
[C---:B------:R-:W-:Y:S01]  /*6d00*/  IADD3 R8, P6, PT, R72.reuse, R69, RZ ;  /* 0x0000004548087210 */ /* 0x040fe20007fde0ff */
[----:B------:R-:W0:Y:S01]  /*6d10*/  LDCU UR8, c[0x0][0x398] ;  /* 0x00007300ff0877ac */ /* 0x000e220008000800 */
[----:B------:R-:W-:Y:S01]  /*6d20*/  VIADD R72, R72, UR21 ;  /* 0x0000001548487c36 */ /* 0x000fe20008000000 */
[----:B------:R-:W-:-:S02]  /*6d30*/  F2FP.SATFINITE.E4M3.F32.PACK_AB_MERGE_C R27, R27, R26, RZ ;  /* 0x0000001a1b1b723e */ /* 0x000fc400048070ff */
[----:B-1----:R-:W-:Y:S01]  /*6d40*/  ISETP.GE.AND P1, PT, R9, UR4, PT ;  /* 0x0000000409007c0c */ /* 0x002fe2000bf26270 */
[----:B------:R-:W1:Y:S01]  /*6d50*/  LDCU UR4, c[0x0][0x39c] ;  /* 0x00007380ff0477ac */ /* 0x000e620008000800 */
[----:B------:R-:W-:Y:S01]  /*6d60*/  IMAD.X R9, R14, 0x1, R5, P6 ;  /* 0x000000010e097824 */ /* 0x000fe200030e0605 */
[----:B------:R4:W-:Y:S01]  /*6d70*/  @P5 STG.E.U8 desc[UR18][R6.64], R19 ;  /* 0x0000001306005986 */ /* 0x0009e2000c101112 */
[----:B--2---:R-:W-:Y:S01]  /*6d80*/  ISETP.LT.AND P5, PT, R2, UR10, !P0 ;  /* 0x0000000a02007c0c */ /* 0x004fe2000c7a1270 */
[----:B------:R-:W-:Y:S01]  /*6d90*/  VIADD R14, R0, 0x13 ;  /* 0x00000013000e7836 */ /* 0x000fe20000000000 */
[----:B------:R-:W-:Y:S01]  /*6da0*/  SHF.R.S32.HI R12, RZ, 0x1f, R72 ;  /* 0x0000001fff0c7819 */ /* 0x000fe20000011448 */
[----:B------:R2:W-:Y:S01]  /*6db0*/  @P4 STG.E.U8 desc[UR18][R8.64], R83 ;  /* 0x0000005308004986 */ /* 0x0005e2000c101112 */
[----:B-----5:R-:W-:Y:S01]  /*6dc0*/  ISETP.LT.AND P4, PT, R3, UR12, !P0 ;  /* 0x0000000c03007c0c */ /* 0x020fe2000c781270 */
[----:B------:R-:W5:Y:S01]  /*6dd0*/  LDCU UR10, c[0x0][0x398] ;  /* 0x00007300ff0a77ac */ /* 0x000f620008000800 */
[----:B------:R-:W-:-:S02]  /*6de0*/  IADD3 R10, P0, PT, R72, R4, RZ ;  /* 0x00000004480a7210 */ /* 0x000fc40007f1e0ff */
[----:B------:R-:W-:Y:S01]  /*6df0*/  PRMT R13, R19, 0x9910, RZ ;  /* 0x00009910130d7816 */ /* 0x000fe200000000ff */
[----:B------:R-:W5:Y:S01]  /*6e00*/  LDCU UR12, c[0x0][0x398] ;  /* 0x00007300ff0c77ac */ /* 0x000f620008000800 */
[----:B------:R-:W-:Y:S01]  /*6e10*/  PRMT R15, R83, 0x9910, RZ ;  /* 0x00009910530f7816 */ /* 0x000fe200000000ff */
[----:B------:R-:W-:Y:S01]  /*6e20*/  IMAD.X R11, R12, 0x1, R68, P0 ;  /* 0x000000010c0b7824 */ /* 0x000fe200000e0644 */
[C---:B----4-:R-:W-:Y:S01]  /*6e30*/  IADD3 R6, P6, PT, R72.reuse, R69, RZ ;  /* 0x0000004548067210 */ /* 0x050fe20007fde0ff */
[----:B------:R-:W-:Y:S01]  /*6e40*/  VIADD R72, R72, UR21 ;  /* 0x0000001548487c36 */ /* 0x000fe20008000000 */
[----:B------:R-:W-:Y:S01]  /*6e50*/  SHF.R.S32.HI R13, RZ, 0x8, R13 ;  /* 0x00000008ff0d7819 */ /* 0x000fe2000001140d */
[----:B--2---:R-:W-:Y:S01]  /*6e60*/  VIADD R9, R0, 0x14 ;  /* 0x0000001400097836 */ /* 0x004fe20000000000 */
[----:B------:R-:W-:Y:S01]  /*6e70*/  SHF.R.S32.HI R15, RZ, 0x8, R15 ;  /* 0x00000008ff0f7819 */ /* 0x000fe2000001140f */
[----:B------:R-:W-:Y:S01]  /*6e80*/  IMAD.X R7, R12, 0x1, R5, P6 ;  /* 0x000000010c077824 */ /* 0x000fe200030e0605 */
[----:B-1----:R-:W-:Y:S01]  /*6e90*/  ISETP.GE.AND P0, PT, R14, UR4, PT ;  /* 0x000000040e007c0c */ /* 0x002fe2000bf06270 */
[----:B------:R-:W1:Y:S01]  /*6ea0*/  LDCU UR4, c[0x0][0x39c] ;  /* 0x00007380ff0477ac */ /* 0x000e620008000800 */
[----:B------:R2:W-:Y:S01]  /*6eb0*/  @P5 STG.E.U8 desc[UR18][R10.64], R13 ;  /* 0x0000000d0a005986 */ /* 0x0005e2000c101112 */
[----:B---3--:R-:W-:Y:S01]  /*6ec0*/  ISETP.GE.AND P5, PT, R9, UR6, PT ;  /* 0x0000000609007c0c */ /* 0x008fe2000bfa6270 */
[----:B------:R-:W-:Y:S01]  /*6ed0*/  VIADD R14, R0, 0x16 ;  /* 0x00000016000e7836 */ /* 0x000fe20000000000 */
[----:B------:R-:W-:Y:S01]  /*6ee0*/  SHF.R.S32.HI R12, RZ, 0x1f, R72 ;  /* 0x0000001fff0c7819 */ /* 0x000fe20000011448 */
[----:B------:R3:W-:Y:S01]  /*6ef0*/  @P4 STG.E.U8 desc[UR18][R6.64], R15 ;  /* 0x0000000f06004986 */ /* 0x0007e2000c101112 */
[----:B0-----:R-:W-:Y:S01]  /*6f00*/  ISETP.LT.AND P4, PT, R2, UR8, !P3 ;  /* 0x0000000802007c0c */ /* 0x001fe2000df81270 */
[----:B------:R-:W0:Y:S01]  /*6f10*/  LDCU UR6, c[0x0][0x398] ;  /* 0x00007300ff0677ac */ /* 0x000e220008000800 */
[----:B------:R-:W-:-:S02]  /*6f20*/  IADD3 R8, P6, PT, R72, R4, RZ ;  /* 0x0000000448087210 */ /* 0x000fc40007fde0ff */
[----:B------:R-:W-:Y:S01]  /*6f30*/  ISETP.LT.AND P3, PT, R3, UR14, !P3 ;  /* 0x0000000e03007c0c */ /* 0x000fe2000df61270 */
[----:B------:R-:W4:Y:S01]  /*6f40*/  LDCU UR8, c[0x0][0x398] ;  /* 0x00007300ff0877ac */ /* 0x000f220008000800 */
[----:B------:R-:W-:Y:S01]  /*6f50*/  F2FP.SATFINITE.E4M3.F32.PACK_AB_MERGE_C R91, R91, R90, RZ ;  /* 0x0000005a5b5b723e */ /* 0x000fe200048070ff */
[----:B------:R-:W-:Y:S01]  /*6f60*/  IMAD.X R9, R12, 0x1, R68, P6 ;  /* 0x000000010c097824 */ /* 0x000fe200030e0644 */
[----:B--2---:R-:W-:Y:S01]  /*6f70*/  PRMT R13, R21, 0x9910, RZ ;  /* 0x00009910150d7816 */ /* 0x004fe200000000ff */
[----:B------:R-:W-:Y:S01]  /*6f80*/  VIADD R10, R0, 0x15 ;  /* 0x00000015000a7836 */ /* 0x000fe20000000000 */
[----:B------:R-:W2:Y:S01]  /*6f90*/  LDCU UR14, c[0x0][0x398] ;  /* 0x00007300ff0e77ac */ /* 0x000ea20008000800 */
[C---:B---3--:R-:W-:Y:S01]  /*6fa0*/  IADD3 R6, P6, PT, R72.reuse, R69, RZ ;  /* 0x0000004548067210 */ /* 0x048fe20007fde0ff */
[----:B------:R-:W-:Y:S01]  /*6fb0*/  VIADD R72, R72, UR21 ;  /* 0x0000001548487c36 */ /* 0x000fe20008000000 */
[----:B------:R-:W-:Y:S01]  /*6fc0*/  @P4 STG.E.U8 desc[UR18][R8.64], R21 ;  /* 0x0000001508004986 */ /* 0x000fe2000c101112 */
[----:B-1----:R-:W-:Y:S01]  /*6fd0*/  ISETP.GE.AND P4, PT, R10, UR4, PT ;  /* 0x000000040a007c0c */ /* 0x002fe2000bf86270 */
[----:B------:R-:W1:Y:S01]  /*6fe0*/  LDCU UR4, c[0x0][0x39c] ;  /* 0x00007380ff0477ac */ /* 0x000e620008000800 */
[----:B------:R-:W-:Y:S01]  /*6ff0*/  IMAD.X R7, R12, 0x1, R5, P6 ;  /* 0x000000010c077824 */ /* 0x000fe200030e0605 */
[----:B------:R-:W-:-:S02]  /*7000*/  SHF.R.S32.HI R12, RZ, 0x1f, R72 ;  /* 0x0000001fff0c7819 */ /* 0x000fc40000011448 */
[----:B------:R-:W-:Y:S02]  /*7010*/  IADD3 R10, P6, PT, R72, R4, RZ ;  /* 0x00000004480a7210 */ /* 0x000fe40007fde0ff */
[----:B------:R3:W-:Y:S01]  /*7020*/  @P3 STG.E.U8 desc[UR18][R6.64], R85 ;  /* 0x0000005506003986 */ /* 0x0007e2000c101112 */
[----:B-----5:R-:W-:Y:S01]  /*7030*/  ISETP.LT.AND P3, PT, R2, UR10, !P2 ;  /* 0x0000000a02007c0c */ /* 0x020fe2000d761270 */
[----:B------:R-:W5:Y:S01]  /*7040*/  LDCU UR10, c[0x0][0x398] ;  /* 0x00007300ff0a77ac */ /* 0x000f620008000800 */
[----:B0-----:R-:W-:Y:S01]  /*7050*/  ISETP.LT.AND P2, PT, R3, UR6, !P2 ;  /* 0x0000000603007c0c */ /* 0x001fe2000d741270 */
[----:B------:R-:W-:Y:S01]  /*7060*/  IMAD.X R11, R12, 0x1, R68, P6 ;  /* 0x000000010c0b7824 */ /* 0x000fe200030e0644 */
[----:B------:R-:W-:Y:S01]  /*7070*/  PRMT R15, R85, 0x9910, RZ ;  /* 0x00009910550f7816 */ /* 0x000fe200000000ff */
[----:B------:R-:W0:Y:S01]  /*7080*/  LDCU UR6, c[0x0][0x39c] ;  /* 0x00007380ff0677ac */ /* 0x000e220008000800 */
[----:B------:R-:W-:Y:S02]  /*7090*/  SHF.R.S32.HI R13, RZ, 0x8, R13 ;  /* 0x00000008ff0d7819 */ /* 0x000fe4000001140d */
[----:B------:R-:W-:-:S02]  /*70a0*/  SHF.R.S32.HI R15, RZ, 0x8, R15 ;  /* 0x00000008ff0f7819 */ /* 0x000fc4000001140f */
[----:B------:R-:W-:Y:S02]  /*70b0*/  F2FP.SATFINITE.E4M3.F32.PACK_AB_MERGE_C R29, R29, R28, RZ ;  /* 0x0000001c1d1d723e */ /* 0x000fe400048070ff */
[C---:B---3--:R-:W-:Y:S01]  /*70c0*/  IADD3 R6, P6, PT, R72.reuse, R69, RZ ;  /* 0x0000004548067210 */ /* 0x048fe20007fde0ff */
[----:B------:R-:W-:Y:S01]  /*70d0*/  VIADD R72, R72, UR21 ;  /* 0x0000001548487c36 */ /* 0x000fe20008000000 */
[----:B------:R3:W-:Y:S01]  /*70e0*/  @P3 STG.E.U8 desc[UR18][R10.64], R13 ;  /* 0x0000000d0a003986 */ /* 0x0007e2000c101112 */
[----:B----4-:R-:W-:Y:S01]  /*70f0*/  ISETP.LT.AND P3, PT, R2, UR8, !P1 ;  /* 0x0000000802007c0c */ /* 0x010fe2000cf61270 */
[----:B------:R-:W4:Y:S01]  /*7100*/  LDCU UR8, c[0x0][0x398] ;  /* 0x00007300ff0877ac */ /* 0x000f220008000800 */
[----:B------:R-:W-:Y:S01]  /*7110*/  IMAD.X R7, R12, 0x1, R5, P6 ;  /* 0x000000010c077824 */ /* 0x000fe200030e0605 */
[----:B------:R-:W-:Y:S02]  /*7120*/  SHF.R.S32.HI R12, RZ, 0x1f, R72 ;  /* 0x0000001fff0c7819 */ /* 0x000fe40000011448 */
[----:B------:R-:W-:-:S02]  /*7130*/  F2FP.SATFINITE.E4M3.F32.PACK_AB_MERGE_C R93, R93, R92, RZ ;  /* 0x0000005c5d5d723e */ /* 0x000fc400048070ff */
[----:B------:R0:W-:Y:S01]  /*7140*/  @P2 STG.E.U8 desc[UR18][R6.64], R15 ;  /* 0x0000000f06002986 */ /* 0x0001e2000c101112 */
[----:B------:R-:W-:Y:S01]  /*7150*/  ISETP.LT.AND P2, PT, R3, UR12, !P1 ;  /* 0x0000000c03007c0c */ /* 0x000fe2000cf41270 */
[----:B------:R-:W4:Y:S01]  /*7160*/  LDCU UR12, c[0x0][0x398] ;  /* 0x00007300ff0c77ac */ /* 0x000f220008000800 */
[CC--:B------:R-:W-:Y:S02]  /*7170*/  IADD3 R8, P1, PT, R72.reuse, R4.reuse, RZ ;  /* 0x0000000448087210 */ /* 0x0c0fe40007f3e0ff */
[C---:B---3--:R-:W-:Y:S01]  /*7180*/  IADD3 R10, P6, PT, R72.reuse, R69, RZ ;  /* 0x00000045480a7210 */ /* 0x048fe20007fde0ff */
[----:B------:R-:W-:Y:S01]  /*7190*/  VIADD R72, R72, UR21 ;  /* 0x0000001548487c36 */ /* 0x000fe20008000000 */
[----:B------:R-:W-:Y:S01]  /*71a0*/  PRMT R13, R23, 0x9910, RZ ;  /* 0x00009910170d7816 */ /* 0x000fe200000000ff */
[----:B------:R-:W-:Y:S01]  /*71b0*/  IMAD.X R9, R12, 0x1, R68, P1 ;  /* 0x000000010c097824 */ /* 0x000fe200008e0644 */
[----:B-1----:R-:W-:Y:S01]  /*71c0*/  ISETP.GE.AND P1, PT, R14, UR4, PT ;  /* 0x000000040e007c0c */ /* 0x002fe2000bf26270 */
[----:B------:R-:W1:Y:S01]  /*71d0*/  LDCU UR4, c[0x0][0x39c] ;  /* 0x00007380ff0477ac */ /* 0x000e620008000800 */
[----:B------:R-:W-:Y:S01]  /*71e0*/  IMAD.X R11, R12, 0x1, R5, P6 ;  /* 0x000000010c0b7824 */ /* 0x000fe200030e0605 */
[----:B------:R-:W-:Y:S01]  /*71f0*/  SHF.R.S32.HI R12, RZ, 0x1f, R72 ;  /* 0x0000001fff0c7819 */ /* 0x000fe20000011448 */
[----:B------:R3:W-:Y:S01]  /*7200*/  @P3 STG.E.U8 desc[UR18][R8.64], R23 ;  /* 0x0000001708003986 */ /* 0x0007e2000c101112 */
[----:B-----5:R-:W-:Y:S01]  /*7210*/  ISETP.LT.AND P3, PT, R2, UR10, !P0 ;  /* 0x0000000a02007c0c */ /* 0x020fe2000c761270 */
[----:B------:R-:W-:Y:S01]  /*7220*/  VIADD R14, R0, 0x17 ;  /* 0x00000017000e7836 */ /* 0x000fe20000000000 */
[----:B0-----:R-:W-:Y:S01]  /*7230*/  PRMT R15, R87, 0x9910, RZ ;  /* 0x00009910570f7816 */ /* 0x001fe200000000ff */
[----:B------:R0:W-:Y:S01]  /*7240*/  @P2 STG.E.U8 desc[UR18][R10.64], R87 ;  /* 0x000000570a002986 */ /* 0x0001e2000c101112 */
[----:B--2---:R-:W-:Y:S01]  /*7250*/  ISETP.LT.AND P2, PT, R3, UR14, !P0 ;  /* 0x0000000e03007c0c */ /* 0x004fe2000c741270 */
[----:B------:R-:W2:Y:S01]  /*7260*/  LDCU UR10, c[0x0][0x398] ;  /* 0x00007300ff0a77ac */ /* 0x000ea20008000800 */
[----:B------:R-:W-:-:S02]  /*7270*/  IADD3 R6, P0, PT, R72, R4, RZ ;  /* 0x0000000448067210 */ /* 0x000fc40007f1e0ff */
[----:B------:R-:W-:Y:S01]  /*7280*/  SHF.R.S32.HI R13, RZ, 0x8, R13 ;  /* 0x00000008ff0d7819 */ /* 0x000fe2000001140d */
[----:B------:R-:W5:Y:S01]  /*7290*/  LDCU UR14, c[0x0][0x398] ;  /* 0x00007300ff0e77ac */ /* 0x000f620008000800 */
[----:B------:R-:W-:Y:S01]  /*72a0*/  SHF.R.S32.HI R15, RZ, 0x8, R15 ;  /* 0x00000008ff0f7819 */ /* 0x000fe2000001140f */
[----:B------:R-:W-:Y:S01]  /*72b0*/  IMAD.X R7, R12, 0x1, R68, P0 ;  /* 0x000000010c077824 */ /* 0x000fe200000e0644 */
[C---:B---3--:R-:W-:Y:S01]  /*72c0*/  IADD3 R8, P6, PT, R72.reuse, R69, RZ ;  /* 0x0000004548087210 */ /* 0x048fe20007fde0ff */
[----:B------:R-:W-:Y:S01]  /*72d0*/  VIADD R72, R72, UR21 ;  /* 0x0000001548487c36 */ /* 0x000fe20008000000 */
[----:B-1----:R-:W-:Y:S01]  /*72e0*/  ISETP.GE.AND P0, PT, R14, UR4, PT ;  /* 0x000000040e007c0c */ /* 0x002fe2000bf06270 */
[----:B0-----:R-:W-:Y:S01]  /*72f0*/  VIADD R11, R0, 0x18 ;  /* 0x00000018000b7836 */ /* 0x001fe20000000000 */
[----:B------:R-:W0:Y:S01]  /*7300*/  LDCU UR4, c[0x0][0x39c] ;  /* 0x00007380ff0477ac */ /* 0x000e220008000800 */
[----:B------:R-:W-:Y:S01]  /*7310*/  IMAD.X R9, R12, 0x1, R5, P6 ;  /* 0x000000010c097824 */ /* 0x000fe200030e0605 */
[----:B------:R1:W-:Y:S01]  /*7320*/  @P3 STG.E.U8 desc[UR18][R6.64], R13 ;  /* 0x0000000d06003986 */ /* 0x0003e2000c101112 */
[----:B------:R-:W-:Y:S01]  /*7330*/  SHF.R.S32.HI R12, RZ, 0x1f, R72 ;  /* 0x0000001fff0c7819 */ /* 0x000fe20000011448 */
[----:B------:R-:W-:Y:S01]  /*7340*/  VIADD R14, R0, 0x1a ;  /* 0x0000001a000e7836 */ /* 0x000fe20000000000 */
[----:B------:R-:W-:Y:S01]  /*7350*/  ISETP.GE.AND P3, PT, R11, UR6, PT ;  /* 0x000000060b007c0c */ /* 0x000fe2000bf66270 */
[----:B------:R3:W-:Y:S01]  /*7360*/  @P2 STG.E.U8 desc[UR18][R8.64], R15 ;  /* 0x0000000f08002986 */ /* 0x0007e2000c101112 */
[----:B----4-:R-:W-:Y:S01]  /*7370*/  ISETP.LT.AND P2, PT, R2, UR8, !P5 ;  /* 0x0000000802007c0c */ /* 0x010fe2000ef41270 */
[----:B------:R-:W4:Y:S01]  /*7380*/  LDCU UR6, c[0x0][0x398] ;  /* 0x00007300ff0677ac */ /* 0x000f220008000800 */
[----:B------:R-:W-:-:S02]  /*7390*/  IADD3 R10, P6, PT, R72, R4, RZ ;  /* 0x00000004480a7210 */ /* 0x000fc40007fde0ff */
[----:B------:R-:W-:Y:S01]  /*73a0*/  ISETP.LT.AND P5, PT, R3, UR12, !P5 ;  /* 0x0000000c03007c0c */ /* 0x000fe2000efa1270 */
[----:B------:R-:W4:Y:S01]  /*73b0*/  LDCU UR8, c[0x0][0x398] ;  /* 0x00007300ff0877ac */ /* 0x000f220008000800 */
[----:B------:R-:W-:Y:S01]  /*73c0*/  F2FP.SATFINITE.E4M3.F32.PACK_AB_MERGE_C R31, R31, R30, RZ ;  /* 0x0000001e1f1f723e */ /* 0x000fe200048070ff */
[----:B------:R-:W-:Y:S01]  /*73d0*/  IMAD.X R11, R12, 0x1, R68, P6 ;  /* 0x000000010c0b7824 */ /* 0x000fe200030e0644 */
[C---:B-1----:R-:W-:Y:S01]  /*73e0*/  IADD3 R6, P6, PT, R72.reuse, R69, RZ ;  /* 0x0000004548067210 */ /* 0x042fe20007fde0ff */
[----:B------:R-:W-:Y:S01]  /*73f0*/  VIADD R72, R72, UR21 ;  /* 0x0000001548487c36 */ /* 0x000fe20008000000 */
[----:B------:R-:W1:Y:S01]  /*7400*/  LDCU UR12, c[0x0][0x398] ;  /* 0x00007300ff0c77ac */ /* 0x000e620008000800 */
[----:B---3--:R-:W-:Y:S01]  /*7410*/  VIADD R8, R0, 0x19 ;  /* 0x0000001900087836 */ /* 0x008fe20000000000 */
[----:B------:R-:W-:Y:S01]  /*7420*/  PRMT R13, R25, 0x9910, RZ ;  /* 0x00009910190d7816 */ /* 0x000fe200000000ff */
[----:B------:R-:W-:Y:S01]  /*7430*/  IMAD.X R7, R12, 0x1, R5, P6 ;  /* 0x000000010c077824 */ /* 0x000fe200030e0605 */
[----:B------:R-:W-:Y:S01]  /*7440*/  @P2 STG.E.U8 desc[UR18][R10.64], R25 ;  /* 0x000000190a002986 */ /* 0x000fe2000c101112 */
[----:B------:R-:W-:-:S02]  /*7450*/  SHF.R.S32.HI R12, RZ, 0x1f, R72 ;  /* 0x0000001fff0c7819 */ /* 0x000fc40000011448 */
[----:B0-----:R-:W-:Y:S01]  /*7460*/  ISETP.GE.AND P2, PT, R8, UR4, PT ;  /* 0x0000000408007c0c */ /* 0x001fe2000bf46270 */
[----:B------:R0:W-:Y:S01]  /*7470*/  @P5 STG.E.U8 desc[UR18][R6.64], R89 ;  /* 0x0000005906005986 */ /* 0x0001e2000c101112 */
[----:B------:R-:W-:Y:S01]  /*7480*/  IADD3 R8, P6, PT, R72, R4, RZ ;  /* 0x0000000448087210 */ /* 0x000fe20007fde0ff */
[----:B------:R-:W3:Y:S01]  /*7490*/  LDCU UR4, c[0x0][0x39c] ;  /* 0x00007380ff0477ac */ /* 0x000ee20008000800 */
[----:B--2---:R-:W-:Y:S02]  /*74a0*/  ISETP.LT.AND P5, PT, R2, UR10, !P4 ;  /* 0x0000000a02007c0c */ /* 0x004fe4000e7a1270 */
[----:B----4-:R-:W-:Y:S01]  /*74b0*/  ISETP.LT.AND P4, PT, R3, UR6, !P4 ;  /* 0x0000000603007c0c */ /* 0x010fe2000e781270 */
[----:B------:R-:W-:Y:S01]  /*74c0*/  IMAD.X R9, R12, 0x1, R68, P6 ;  /* 0x000000010c097824 */ /* 0x000fe200030e0644 */
[----:B------:R-:W-:Y:S01]  /*74d0*/  PRMT R15, R89, 0x9910, RZ ;  /* 0x00009910590f7816 */ /* 0x000fe200000000ff */
[----:B------:R-:W2:Y:S01]  /*74e0*/  LDCU UR10, c[0x0][0x398] ;  /* 0x00007300ff0a77ac */ /* 0x000ea20008000800 */
[----:B------:R-:W-:-:S02]  /*74f0*/  SHF.R.S32.HI R13, RZ, 0x8, R13 ;  /* 0x00000008ff0d7819 */ /* 0x000fc4000001140d */
[----:B------:R-:W-:Y:S01]  /*7500*/  SHF.R.S32.HI R15, RZ, 0x8, R15 ;  /* 0x00000008ff0f7819 */ /* 0x000fe2000001140f */
[----:B------:R-:W4:Y:S01]  /*7510*/  LDCU UR6, c[0x0][0x39c] ;  /* 0x00007380ff0677ac */ /* 0x000f220008000800 */
[C---:B0-----:R-:W-:Y:S01]  /*7520*/  IADD3 R6, P6, PT, R72.reuse, R69, RZ ;  /* 0x0000004548067210 */ /* 0x041fe20007fde0ff */
[----:B------:R-:W-:Y:S01]  /*7530*/  VIADD R72, R72, UR21 ;  /* 0x0000001548487c36 */ /* 0x000fe20008000000 */
[----:B------:R-:W-:Y:S01]  /*7540*/  F2FP.SATFINITE.E4M3.F32.PACK_AB_MERGE_C R95, R95, R94, RZ ;  /* 0x0000005e5f5f723e */ /* 0x000fe200048070ff */
[----:B------:R0:W-:Y:S01]  /*7550*/  @P5 STG.E.U8 desc[UR18][R8.64], R13 ;  /* 0x0000000d08005986 */ /* 0x0001e2000c101112 */
[----:B------:R-:W-:Y:S01]  /*7560*/  ISETP.LT.AND P5, PT, R2, UR8, !P1 ;  /* 0x0000000802007c0c */ /* 0x000fe2000cfa1270 */
[----:B------:R-:W-:Y:S01]  /*7570*/  IMAD.X R7, R12, 0x1, R5, P6 ;  /* 0x000000010c077824 */ /* 0x000fe200030e0605 */
[----:B------:R-:W-:Y:S01]  /*7580*/  SHF.R.S32.HI R12, RZ, 0x1f, R72 ;  /* 0x0000001fff0c7819 */ /* 0x000fe20000011448 */
[----:B------:R-:W4:Y:S01]  /*7590*/  LDCU UR8, c[0x0][0x398] ;  /* 0x00007300ff0877ac */ /* 0x000f220008000800 */
[----:B------:R-:W-:-:S02]  /*75a0*/  F2FP.SATFINITE.E4M3.F32.PACK_AB_MERGE_C R33, R33, R32, RZ ;  /* 0x000000202121723e */ /* 0x000fc400048070ff */
[----:B------:R2:W-:Y:S01]  /*75b0*/  @P4 STG.E.U8 desc[UR18][R6.64], R15 ;  /* 0x0000000f06004986 */ /* 0x0005e2000c101112 */
[----:B-1----:R-:W-:Y:S01]  /*75c0*/  ISETP.LT.AND P4, PT, R3, UR12, !P1 ;  /* 0x0000000c03007c0c */ /* 0x002fe2000cf81270 */
[----:B------:R-:W1:Y:S01]  /*75d0*/  LDCU UR12, c[0x0][0x398] ;  /* 0x00007300ff0c77ac */ /* 0x000e620008000800 */
[CC--:B------:R-:W-:Y:S02]  /*75e0*/  IADD3 R10, P1, PT, R72.reuse, R4.reuse, RZ ;  /* 0x00000004480a7210 */ /* 0x0c0fe40007f3e0ff */
[C---:B0-----:R-:W-:Y:S01]  /*75f0*/  IADD3 R8, P6, PT, R72.reuse, R69, RZ ;  /* 0x0000004548087210 */ /* 0x041fe20007fde0ff */
[----:B------:R-:W-:Y:S01]  /*7600*/  VIADD R72, R72, UR21 ;  /* 0x0000001548487c36 */ /* 0x000fe20008000000 */
[----:B------:R-:W-:Y:S01]  /*7610*/  PRMT R13, R27, 0x9910, RZ ;  /* 0x000099101b0d7816 */ /* 0x000fe200000000ff */
[----:B------:R-:W-:Y:S01]  /*7620*/  IMAD.X R11, R12, 0x1, R68, P1 ;  /* 0x000000010c0b7824 */ /* 0x000fe200008e0644 */
[----:B---3--:R-:W-:Y:S01]  /*7630*/  ISETP.GE.AND P1, PT, R14, UR4, PT ;  /* 0x000000040e007c0c */ /* 0x008fe2000bf26270 */
[----:B------:R-:W0:Y:S01]  /*7640*/  LDCU UR4, c[0x0][0x39c] ;  /* 0x00007380ff0477ac */ /* 0x000e220008000800 */
[----:B------:R-:W-:Y:S01]  /*7650*/  IMAD.X R9, R12, 0x1, R5, P6 ;  /* 0x000000010c097824 */ /* 0x000fe200030e0605 */
[----:B------:R-:W-:Y:S01]  /*7660*/  SHF.R.S32.HI R12, RZ, 0x1f, R72 ;  /* 0x0000001fff0c7819 */ /* 0x000fe20000011448 */
[----:B------:R3:W-:Y:S01]  /*7670*/  @P5 STG.E.U8 desc[UR18][R10.64], R27 ;  /* 0x0000001b0a005986 */ /* 0x0007e2000c101112 */
[----:B--2---:R-:W-:Y:S01]  /*7680*/  ISETP.LT.AND P5, PT, R2, UR10, !P0 ;  /* 0x0000000a02007c0c */ /* 0x004fe2000c7a1270 */
[----:B------:R-:W-:Y:S01]  /*7690*/  VIADD R14, R0, 0x1b ;  /* 0x0000001b000e7836 */ /* 0x000fe20000000000 */
[----:B------:R-:W-:Y:S01]  /*76a0*/  PRMT R15, R91, 0x9910, RZ ;  /* 0x000099105b0f7816 */ /* 0x000fe200000000ff */
[----:B------:R2:W-:Y:S01]  /*76b0*/  @P4 STG.E.U8 desc[UR18][R8.64], R91 ;  /* 0x0000005b08004986 */ /* 0x0005e2000c101112 */
[----:B-----5:R-:W-:Y:S01]  /*76c0*/  ISETP.LT.AND P4, PT, R3, UR14, !P0 ;  /* 0x0000000e03007c0c */ /* 0x020fe2000c781270 */
[----:B------:R-:W5:Y:S01]  /*76d0*/  LDCU UR10, c[0x0][0x398] ;  /* 0x00007300ff0a77ac */ /* 0x000f620008000800 */
[----:B------:R-:W-:-:S02]  /*76e0*/  IADD3 R6, P0, PT, R72, R4, RZ ;  /* 0x0000000448067210 */ /* 0x000fc40007f1e0ff */
[----:B------:R-:W-:Y:S01]  /*76f0*/  SHF.R.S32.HI R13, RZ, 0x8, R13 ;  /* 0x00000008ff0d7819 */ /* 0x000fe2000001140d */
[----:B------:R-:W1:Y:S01]  /*7700*/  LDCU UR14, c[0x0][0x398] ;  /* 0x00007300ff0e77ac */ /* 0x000e620008000800 */
[----:B------:R-:W-:Y:S01]  /*7710*/  SHF.R.S32.HI R15, RZ, 0x8, R15 ;  /* 0x00000008ff0f7819 */ /* 0x000fe2000001140f */
[----:B------:R-:W-:Y:S01]  /*7720*/  IMAD.X R7, R12, 0x1, R68, P0 ;  /* 0x000000010c077824 */ /* 0x000fe200000e0644 */
[----:B------:R-:W-:Y:S01]  /*7730*/  F2FP.SATFINITE.E4M3.F32.PACK_AB_MERGE_C R97, R97, R96, RZ ;  /* 0x000000606161723e */ /* 0x000fe200048070ff */
[----:B---3--:R-:W-:Y:S01]  /*7740*/  VIADD R11, R0, 0x1c ;  /* 0x0000001c000b7836 */ /* 0x008fe20000000000 */
[----:B0-----:R-:W-:Y:S01]  /*7750*/  ISETP.GE.AND P0, PT, R14, UR4, PT ;  /* 0x000000040e007c0c */ /* 0x001fe2000bf06270 */
[----:B------:R-:W0:Y:S01]  /*7760*/  LDCU UR4, c[0x0][0x39c] ;  /* 0x00007380ff0477ac */ /* 0x000e220008000800 */
[C---:B--2---:R-:W-:Y:S01]  /*7770*/  IADD3 R8, P6, PT, R72.reuse, R69, RZ ;  /* 0x0000004548087210 */ /* 0x044fe20007fde0ff */
[----:B------:R-:W-:Y:S01]  /*7780*/  VIADD R72, R72, UR21 ;  /* 0x0000001548487c36 */ /* 0x000fe20008000000 */
[----:B------:R2:W-:Y:S01]  /*7790*/  @P5 STG.E.U8 desc[UR18][R6.64], R13 ;  /* 0x0000000d06005986 */ /* 0x0005e2000c101112 */
[----:B----4-:R-:W-:Y:S01]  /*77a0*/  ISETP.LT.AND P5, PT, R2, UR8, !P3 ;  /* 0x0000000802007c0c */ /* 0x010fe2000dfa1270 */
[----:B------:R-:W3:Y:S01]  /*77b0*/  LDCU UR8, c[0x0][0x398] ;  /* 0x00007300ff0877ac */ /* 0x000ee20008000800 */
[----:B------:R-:W-:Y:S01]  /*77c0*/  IMAD.X R9, R12, 0x1, R5, P6 ;  /* 0x000000010c097824 */ /* 0x000fe200030e0605 */
[----:B------:R-:W-:Y:S01]  /*77d0*/  SHF.R.S32.HI R12, RZ, 0x1f, R72 ;  /* 0x0000001fff0c7819 */ /* 0x000fe20000011448 */
[----:B------:R-:W-:Y:S01]  /*77e0*/  VIADD R14, R0, 0x1e ;  /* 0x0000001e000e7836 */ /* 0x000fe20000000000 */
[----:B------:R-:W-:-:S02]  /*77f0*/  IADD3 R10, P6, PT, R72, R4, RZ ;  /* 0x00000004480a7210 */ /* 0x000fc40007fde0ff */
[----:B------:R4:W-:Y:S01]  /*7800*/  @P4 STG.E.U8 desc[UR18][R8.64], R15 ;  /* 0x0000000f08004986 */ /* 0x0009e2000c101112 */
[----:B------:R-:W-:Y:S01]  /*7810*/  ISETP.GE.AND P4, PT, R11, UR6, PT ;  /* 0x000000060b007c0c */ /* 0x000fe2000bf86270 */
[----:B------:R-:W3:Y:S01]  /*7820*/  LDCU UR6, c[0x0][0x398] ;  /* 0x00007300ff0677ac */ /* 0x000ee20008000800 */
[----:B-1----:R-:W-:Y:S01]  /*7830*/  ISETP.LT.AND P3, PT, R3, UR12, !P3 ;  /* 0x0000000c03007c0c */ /* 0x002fe2000df61270 */
[----:B------:R-:W-:Y:S01]  /*7840*/  IMAD.X R11, R12, 0x1, R68, P6 ;  /* 0x000000010c0b7824 */ /* 0x000fe200030e0644 */
[C---:B--2---:R-:W-:Y:S01]  /*7850*/  IADD3 R6, P6, PT, R72.reuse, R69, RZ ;  /* 0x0000004548067210 */ /* 0x044fe20007fde0ff */
[----:B------:R-:W-:Y:S01]  /*7860*/  VIADD R72, R72, UR21 ;  /* 0x0000001548487c36 */ /* 0x000fe20008000000 */
[----:B------:R-:W1:Y:S01]  /*7870*/  LDCU UR12, c[0x0][0x398] ;  /* 0x00007300ff0c77ac */ /* 0x000e620008000800 */
[----:B------:R-:W-:Y:S01]  /*7880*/  PRMT R13, R29, 0x9910, RZ ;  /* 0x000099101d0d7816 */ /* 0x000fe200000000ff */
[----:B------:R-:W-:Y:S01]  /*7890*/  @P5 STG.E.U8 desc[UR18][R10.64], R29 ;  /* 0x0000001d0a005986 */ /* 0x000fe2000c101112 */
[----:B------:R-:W-:Y:S01]  /*78a0*/  IMAD.X R7, R12, 0x1, R5, P6 ;  /* 0x000000010c077824 */ /* 0x000fe200030e0605 */
[----:B------:R-:W-:Y:S01]  /*78b0*/  SHF.R.S32.HI R12, RZ, 0x1f, R72 ;  /* 0x0000001fff0c7819 */ /* 0x000fe20000011448 */
[----:B----4-:R-:W-:Y:S01]  /*78c0*/  VIADD R8, R0, 0x1d ;  /* 0x0000001d00087836 */ /* 0x010fe20000000000 */
[----:B------:R-:W-:-:S02]  /*78d0*/  PRMT R15, R93, 0x9910, RZ ;  /* 0x000099105d0f7816 */ /* 0x000fc400000000ff */
[----:B------:R-:W-:Y:S01]  /*78e0*/  SHF.R.S32.HI R13, RZ, 0x8, R13 ;  /* 0x00000008ff0d7819 */ /* 0x000fe2000001140d */
[----:B------:R2:W-:Y:S01]  /*78f0*/  @P3 STG.E.U8 desc[UR18][R6.64], R93 ;  /* 0x0000005d06003986 */ /* 0x0005e2000c101112 */
[----:B0-----:R-:W-:Y:S01]  /*7900*/  ISETP.GE.AND P5, PT, R8, UR4, PT ;  /* 0x0000000408007c0c */ /* 0x001fe2000bfa6270 */
[----:B------:R-:W0:Y:S01]  /*7910*/  LDCU UR4, c[0x0][0x39c] ;  /* 0x00007380ff0477ac */ /* 0x000e220008000800 */
[----:B------:R-:W-:Y:S02]  /*7920*/  IADD3 R8, P6, PT, R72, R4, RZ ;  /* 0x0000000448087210 */ /* 0x000fe40007fde0ff */
[----:B-----5:R-:W-:Y:S01]  /*7930*/  ISETP.LT.AND P3, PT, R2, UR10, !P2 ;  /* 0x0000000a02007c0c */ /* 0x020fe2000d761270 */
[----:B------:R-:W4:Y:S01]  /*7940*/  LDCU UR10, c[0x0][0x398] ;  /* 0x00007300ff0a77ac */ /* 0x000f220008000800 */
[----:B---3--:R-:W-:Y:S01]  /*7950*/  ISETP.LT.AND P2, PT, R3, UR6, !P2 ;  /* 0x0000000603007c0c */ /* 0x008fe2000d741270 */
[----:B------:R-:W-:Y:S01]  /*7960*/  IMAD.X R9, R12, 0x1, R68, P6 ;  /* 0x000000010c097824 */ /* 0x000fe200030e0644 */
[----:B------:R-:W-:Y:S01]  /*7970*/  SHF.R.S32.HI R15, RZ, 0x8, R15 ;  /* 0x00000008ff0f7819 */ /* 0x000fe2000001140f */
[----:B------:R-:W3:Y:S01]  /*7980*/  LDCU UR6, c[0x0][0x39c] ;  /* 0x00007380ff0677ac */ /* 0x000ee20008000800 */
[----:B------:R-:W-:-:S02]  /*7990*/  F2FP.SATFINITE.E4M3.F32.PACK_AB_MERGE_C R35, R35, R34, RZ ;  /* 0x000000222323723e */ /* 0x000fc400048070ff */
[C---:B--2---:R-:W-:Y:S01]  /*79a0*/  IADD3 R6, P6, PT, R72.reuse, R69, RZ ;  /* 0x0000004548067210 */ /* 0x044fe20007fde0ff */
[----:B------:R-:W-:Y:S01]  /*79b0*/  VIADD R72, R72, UR21 ;  /* 0x0000001548487c36 */ /* 0x000fe20008000000 */
[----:B------:R-:W-:Y:S02]  /*79c0*/  F2FP.SATFINITE.E4M3.F32.PACK_AB_MERGE_C R99, R99, R98, RZ ;  /* 0x000000626363723e */ /* 0x000fe400048070ff */
[----:B------:R-:W-:Y:S01]  /*79d0*/  F2FP.SATFINITE.E4M3.F32.PACK_AB_MERGE_C R37, R37, R36, RZ ;  /* 0x000000242525723e */ /* 0x000fe200048070ff */
[----:B------:R-:W-:Y:S01]  /*79e0*/  IMAD.X R7, R12, 0x1, R5, P6 ;  /* 0x000000010c077824 */ /* 0x000fe200030e0605 */
[----:B------:R2:W-:Y:S01]  /*79f0*/  @P3 STG.E.U8 desc[UR18][R8.64], R13 ;  /* 0x0000000d08003986 */ /* 0x0005e2000c101112 */
[----:B------:R-:W-:Y:S01]  /*7a00*/  ISETP.LT.AND P3, PT, R2, UR8, !P1 ;  /* 0x0000000802007c0c */ /* 0x000fe2000cf61270 */
[----:B------:R-:W5:Y:S01]  /*7a10*/  LDCU UR8, c[0x0][0x398] ;  /* 0x00007300ff0877ac */ /* 0x000f620008000800 */
[----:B------:R-:W-:Y:S01]  /*7a20*/  SHF.R.S32.HI R12, RZ, 0x1f, R72 ;  /* 0x0000001fff0c7819 */ /* 0x000fe20000011448 */
[----:B------:R3:W-:Y:S01]  /*7a30*/  @P2 STG.E.U8 desc[UR18][R6.64], R15 ;  /* 0x0000000f06002986 */ /* 0x0007e2000c101112 */
[----:B-1----:R-:W-:Y:S01]  /*7a40*/  ISETP.LT.AND P2, PT, R3, UR12, !P1 ;  /* 0x0000000c03007c0c */ /* 0x002fe2000cf41270 */
[----:B------:R-:W1:Y:S01]  /*7a50*/  LDCU UR12, c[0x0][0x398] ;  /* 0x00007300ff0c77ac */ /* 0x000e620008000800 */
[----:B------:R-:W-:-:S02]  /*7a60*/  IADD3 R10, P1, PT, R72, R4, RZ ;  /* 0x00000004480a7210 */ /* 0x000fc40007f3e0ff */
[----:B------:R-:W-:Y:S02]  /*7a70*/  F2FP.SATFINITE.E4M3.F32.PACK_AB_MERGE_C R101, R101, R100, RZ ;  /* 0x000000646565723e */ /* 0x000fe400048070ff */
[----:B------:R-:W-:Y:S01]  /*7a80*/  F2FP.SATFINITE.E4M3.F32.PACK_AB_MERGE_C R39, R39, R38, RZ ;  /* 0x000000262727723e */ /* 0x000fe200048070ff */
[----:B------:R-:W-:Y:S01]  /*7a90*/  IMAD.X R11, R12, 0x1, R68, P1 ;  /* 0x000000010c0b7824 */ /* 0x000fe200008e0644 */
[C---:B--2---:R-:W-:Y:S01]  /*7aa0*/  IADD3 R8, P6, PT, R72.reuse, R69, RZ ;  /* 0x0000004548087210 */ /* 0x044fe20007fde0ff */
[----:B------:R-:W-:Y:S01]  /*7ab0*/  VIADD R72, R72, UR21 ;  /* 0x0000001548487c36 */ /* 0x000fe20008000000 */
[----:B0-----:R-:W-:Y:S01]  /*7ac0*/  ISETP.GE.AND P1, PT, R14, UR4, PT ;  /* 0x000000040e007c0c */ /* 0x001fe2000bf26270 */
[----:B------:R-:W0:Y:S01]  /*7ad0*/  LDCU UR4, c[0x0][0x39c] ;  /* 0x00007380ff0477ac */ /* 0x000e220008000800 */
[----:B------:R2:W-:Y:S01]  /*7ae0*/  @P3 STG.E.U8 desc[UR18][R10.64], R31 ;  /* 0x0000001f0a003986 */ /* 0x0005e2000c101112 */
[----:B------:R-:W-:Y:S01]  /*7af0*/  IMAD.X R9, R12, 0x1, R5, P6 ;  /* 0x000000010c097824 */ /* 0x000fe200030e0605 */
[----:B----4-:R-:W-:Y:S01]  /*7b00*/  ISETP.LT.AND P3, PT, R2, UR10, !P0 ;  /* 0x0000000a02007c0c */ /* 0x010fe2000c761270 */
[----:B------:R-:W-:Y:S01]  /*7b10*/  VIADD R14, R0, 0x1f ;  /* 0x0000001f000e7836 */ /* 0x000fe20000000000 */
[----:B------:R-:W-:Y:S01]  /*7b20*/  SHF.R.S32.HI R12, RZ, 0x1f, R72 ;  /* 0x0000001fff0c7819 */ /* 0x000fe20000011448 */
[----:B------:R-:W4:Y:S01]  /*7b30*/  LDCU UR10, c[0x0][0x398] ;  /* 0x00007300ff0a77ac */ /* 0x000f220008000800 */
[----:B------:R0:W-:Y:S01]  /*7b40*/  @P2 STG.E.U8 desc[UR18][R8.64], R95 ;  /* 0x0000005f08002986 */ /* 0x0001e2000c101112 */
[----:B------:R-:W-:-:S02]  /*7b50*/  ISETP.LT.AND P2, PT, R3, UR14, !P0 ;  /* 0x0000000e03007c0c */ /* 0x000fc4000c741270 */
[-C--:B---3--:R-:W-:Y:S01]  /*7b60*/  IADD3 R6, P0, PT, R72, R4.reuse, RZ ;  /* 0x0000000448067210 */ /* 0x088fe20007f1e0ff */
[----:B------:R-:W3:Y:S01]  /*7b70*/  LDCU UR14, c[0x0][0x398] ;  /* 0x00007300ff0e77ac */ /* 0x000ee20008000800 */
[----:B------:R-:W-:Y:S01]  /*7b80*/  PRMT R13, R31, 0x9910, RZ ;  /* 0x000099101f0d7816 */ /* 0x000fe200000000ff */
[----:B--2---:R-:W-:Y:S01]  /*7b90*/  VIADD R11, R0, 0x20 ;  /* 0x00000020000b7836 */ /* 0x004fe20000000000 */
[----:B------:R-:W-:Y:S01]  /*7ba0*/  PRMT R15, R95, 0x9910, RZ ;  /* 0x000099105f0f7816 */ /* 0x000fe200000000ff */
[----:B------:R-:W-:Y:S01]  /*7bb0*/  IMAD.X R7, R12, 0x1, R68, P0 ;  /* 0x000000010c077824 */ /* 0x000fe200000e0644 */
[----:B------:R-:W-:Y:S02]  /*7bc0*/  SHF.R.S32.HI R13, RZ, 0x8, R13 ;  /* 0x00000008ff0d7819 */ /* 0x000fe4000001140d */
[----:B------:R-:W-:Y:S02]  /*7bd0*/  SHF.R.S32.HI R15, RZ, 0x8, R15 ;  /* 0x00000008ff0f7819 */ /* 0x000fe4000001140f */
[C---:B0-----:R-:W-:Y:S01]  /*7be0*/  IADD3 R8, P6, PT, R72.reuse, R69, RZ ;  /* 0x0000004548087210 */ /* 0x041fe20007fde0ff */
[----:B------:R-:W-:Y:S01]  /*7bf0*/  VIADD R72, R72, UR21 ;  /* 0x0000001548487c36 */ /* 0x000fe20008000000 */
[----:B------:R-:W-:Y:S01]  /*7c00*/  ISETP.GE.AND P0, PT, R14, UR4, PT ;  /* 0x000000040e007c0c */ /* 0x000fe2000bf06270 */
[----:B------:R-:W0:Y:S01]  /*7c10*/  LDCU UR4, c[0x0][0x39c] ;  /* 0x00007380ff0477ac */ /* 0x000e220008000800 */
[----:B------:R2:W-:Y:S01]  /*7c20*/  @P3 STG.E.U8 desc[UR18][R6.64], R13 ;  /* 0x0000000d06003986 */ /* 0x0005e2000c101112 */
[----:B------:R-:W-:Y:S01]  /*7c30*/  IMAD.X R9, R12, 0x1, R5, P6 ;  /* 0x000000010c097824 */ /* 0x000fe200030e0605 */
[----:B------:R-:W-:Y:S01]  /*7c40*/  SHF.R.S32.HI R12, RZ, 0x1f, R72 ;  /* 0x0000001fff0c7819 */ /* 0x000fe20000011448 */
[----:B------:R-:W-:Y:S01]  /*7c50*/  VIADD R14, R0, 0x22 ;  /* 0x00000022000e7836 */ /* 0x000fe20000000000 */
[----:B------:R-:W-:-:S02]  /*7c60*/  IADD3 R10, P3, PT, R72, R4, RZ ;  /* 0x00000004480a7210 */ /* 0x000fc40007f7e0ff */
[----:B------:R0:W-:Y:S01]  /*7c70*/  @P2 STG.E.U8 desc[UR18][R8.64], R15 ;  /* 0x0000000f08002986 */ /* 0x0001e2000c101112 */
[----:B------:R-:W-:Y:S01]  /*7c80*/  ISETP.GE.AND P2, PT, R11, UR6, PT ;  /* 0x000000060b007c0c */ /* 0x000fe2000bf46270 */
[----:B------:R-:W3:Y:S01]  /*7c90*/  LDCU UR6, c[0x0][0x398] ;  /* 0x00007300ff0677ac */ /* 0x000ee20008000800 */
[----:B-----5:R-:W-:Y:S01]  /*7ca0*/  ISETP.LT.AND P6, PT, R2, UR8, !P4 ;  /* 0x0000000802007c0c */ /* 0x020fe2000e7c1270 */
[----:B------:R-:W-:Y:S01]  /*7cb0*/  IMAD.X R11, R12, 0x1, R68, P3 ;  /* 0x000000010c0b7824 */ /* 0x000fe200018e0644 */
[----:B-1----:R-:W-:Y:S01]  /*7cc0*/  ISETP.LT.AND P4, PT, R3, UR12, !P4 ;  /* 0x0000000c03007c0c */ /* 0x002fe2000e781270 */
[----:B------:R-:W1:Y:S01]  /*7cd0*/  LDCU UR8, c[0x0][0x398] ;  /* 0x00007300ff0877ac */ /* 0x000e620008000800 */
[C---:B--2---:R-:W-:Y:S01]  /*7ce0*/  IADD3 R6, P3, PT, R72.reuse, R69, RZ ;  /* 0x0000004548067210 */ /* 0x044fe20007f7e0ff */
[----:B------:R-:W-:Y:S01]  /*7cf0*/  VIADD R72, R72, UR21 ;  /* 0x0000001548487c36 */ /* 0x000fe20008000000 */
[----:B------:R-:W-:Y:S01]  /*7d00*/  PRMT R13, R33, 0x9910, RZ ;  /* 0x00009910210d7816 */ /* 0x000fe200000000ff */
[----:B------:R-:W2:Y:S01]  /*7d10*/  LDCU UR12, c[0x0][0x398] ;  /* 0x00007300ff0c77ac */ /* 0x000ea20008000800 */
[----:B------:R-:W-:Y:S01]  /*7d20*/  F2FP.SATFINITE.E4M3.F32.PACK_AB_MERGE_C R103, R103, R102, RZ ;  /* 0x000000666767723e */ /* 0x000fe200048070ff */
[----:B0-----:R-:W-:Y:S01]  /*7d30*/  VIADD R8, R0, 0x21 ;  /* 0x0000002100087836 */ /* 0x001fe20000000000 */
[----:B------:R-:W-:Y:S01]  /*7d40*/  PRMT R15, R97, 0x9910, RZ ;  /* 0x00009910610f7816 */ /* 0x000fe200000000ff */
[----:B------:R-:W-:Y:S01]  /*7d50*/  IMAD.X R7, R12, 0x1, R5, P3 ;  /* 0x000000010c077824 */ /* 0x000fe200018e0605 */
[----:B------:R-:W-:Y:S01]  /*7d60*/  SHF.R.S32.HI R12, RZ, 0x1f, R72 ;  /* 0x0000001fff0c7819 */ /* 0x000fe20000011448 */
[----:B------:R-:W-:Y:S01]  /*7d70*/  @P6 STG.E.U8 desc[UR18][R10.64], R33 ;  /* 0x000000210a006986 */ /* 0x000fe2000c101112 */
[----:B------:R-:W-:Y:S01]  /*7d80*/  ISETP.GE.AND P3, PT, R8, UR4, PT ;  /* 0x0000000408007c0c */ /* 0x000fe2000bf66270 */
[----:B------:R-:W0:Y:S01]  /*7d90*/  LDCU UR4, c[0x0][0x39c] ;  /* 0x00007380ff0477ac */ /* 0x000e220008000800 */
[----:B------:R-:W-:Y:S01]  /*7da0*/  IADD3 R8, P6, PT, R72, R4, RZ ;  /* 0x0000000448087210 */ /* 0x000fe20007fde0ff */
[----:B------:R5:W-:Y:S01]  /*7db0*/  @P4 STG.E.U8 desc[UR18][R6.64], R97 ;  /* 0x0000006106004986 */ /* 0x000be2000c101112 */
[----:B----4-:R-:W-:Y:S01]  /*7dc0*/  ISETP.LT.AND P4, PT, R2, UR10, !P5 ;  /* 0x0000000a02007c0c */ /* 0x010fe2000ef81270 */
[----:B------:R-:W4:Y:S01]  /*7dd0*/  LDCU UR10, c[0x0][0x398] ;  /* 0x00007300ff0a77ac */ /* 0x000f220008000800 */
[----:B---3--:R-:W-:Y:S01]  /*7de0*/  ISETP.LT.AND P5, PT, R3, UR6, !P5 ;  /* 0x0000000603007c0c */ /* 0x008fe2000efa1270 */
[----:B------:R-:W-:Y:S01]  /*7df0*/  IMAD.X R9, R12, 0x1, R68, P6 ;  /* 0x000000010c097824 */ /* 0x000fe200030e0644 */
[----:B------:R-:W-:Y:S01]  /*7e00*/  SHF.R.S32.HI R13, RZ, 0x8, R13 ;  /* 0x00000008ff0d7819 */ /* 0x000fe2000001140d */
[----:B------:R-:W3:Y:S01]  /*7e10*/  LDCU UR6, c[0x0][0x39c] ;  /* 0x00007380ff0677ac */ /* 0x000ee20008000800 */
[----:B------:R-:W-:-:S02]  /*7e20*/  SHF.R.S32.HI R15, RZ, 0x8, R15 ;  /* 0x00000008ff0f7819 */ /* 0x000fc4000001140f */
[----:B------:R-:W-:Y:S02]  /*7e30*/  F2FP.SATFINITE.E4M3.F32.PACK_AB_MERGE_C R41, R41, R40, RZ ;  /* 0x000000282929723e */ /* 0x000fe400048070ff */
[----:B------:R-:W-:Y:S02]  /*7e40*/  F2FP.SATFINITE.E4M3.F32.PACK_AB_MERGE_C R105, R105, R104, RZ ;  /* 0x000000686969723e */ /* 0x000fe400048070ff */
[C---:B-----5:R-:W-:Y:S01]  /*7e50*/  IADD3 R6, P6, PT, R72.reuse, R69, RZ ;  /* 0x0000004548067210 */ /* 0x060fe20007fde0ff */
[----:B------:R-:W-:Y:S01]  /*7e60*/  VIADD R72, R72, UR21 ;  /* 0x0000001548487c36 */ /* 0x000fe20008000000 */
[----:B------:R5:W-:Y:S01]  /*7e70*/  @P4 STG.E.U8 desc[UR18][R8.64], R13 ;  /* 0x0000000d08004986 */ /* 0x000be2000c101112 */
[----:B--2---:R-:W-:Y:S01]  /*7e80*/  ISETP.LT.AND P4, PT, R3, UR12, !P1 ;  /* 0x0000000c03007c0c */ /* 0x004fe2000cf81270 */
[----:B------:R-:W2:Y:S01]  /*7e90*/  LDCU UR12, c[0x0][0x398] ;  /* 0x00007300ff0c77ac */ /* 0x000ea20008000800 */
[----:B------:R-:W-:Y:S01]  /*7ea0*/  IMAD.X R7, R12, 0x1, R5, P6 ;  /* 0x000000010c077824 */ /* 0x000fe200030e0605 */
[----:B------:R-:W-:-:S02]  /*7eb0*/  SHF.R.S32.HI R12, RZ, 0x1f, R72 ;  /* 0x0000001fff0c7819 */ /* 0x000fc40000011448 */
[----:B------:R-:W-:Y:S02]  /*7ec0*/  F2FP.SATFINITE.E4M3.F32.PACK_AB_MERGE_C R43, R43, R42, RZ ;  /* 0x0000002a2b2b723e */ /* 0x000fe400048070ff */
[----:B------:R2:W-:Y:S01]  /*7ed0*/  @P5 STG.E.U8 desc[UR18][R6.64], R15 ;  /* 0x0000000f06005986 */ /* 0x0005e2000c101112 */
[----:B-1----:R-:W-:Y:S01]  /*7ee0*/  ISETP.LT.AND P5, PT, R2, UR8, !P1 ;  /* 0x0000000802007c0c */ /* 0x002fe2000cfa1270 */
[----:B------:R-:W1:Y:S01]  /*7ef0*/  LDCU UR8, c[0x0][0x398] ;  /* 0x00007300ff0877ac */ /* 0x000e620008000800 */
[CC--:B------:R-:W-:Y:S02]  /*7f00*/  IADD3 R10, P1, PT, R72.reuse, R4.reuse, RZ ;  /* 0x00000004480a7210 */ /* 0x0c0fe40007f3e0ff */
[C---:B-----5:R-:W-:Y:S01]  /*7f10*/  IADD3 R8, P6, PT, R72.reuse, R69, RZ ;  /* 0x0000004548087210 */ /* 0x060fe20007fde0ff */
[----:B------:R-:W-:Y:S01]  /*7f20*/  VIADD R72, R72, UR21 ;  /* 0x0000001548487c36 */ /* 0x000fe20008000000 */
[----:B------:R-:W-:Y:S01]  /*7f30*/  PRMT R13, R35, 0x9910, RZ ;  /* 0x00009910230d7816 */ /* 0x000fe200000000ff */
[----:B------:R-:W-:Y:S01]  /*7f40*/  IMAD.X R11, R12, 0x1, R68, P1 ;  /* 0x000000010c0b7824 */ /* 0x000fe200008e0644 */
[----:B0-----:R-:W-:Y:S01]  /*7f50*/  ISETP.GE.AND P1, PT, R14, UR4, PT ;  /* 0x000000040e007c0c */ /* 0x001fe2000bf26270 */
[----:B------:R-:W0:Y:S01]  /*7f60*/  LDCU UR4, c[0x0][0x39c] ;  /* 0x00007380ff0477ac */ /* 0x000e220008000800 */
[----:B------:R-:W-:Y:S01]  /*7f70*/  IMAD.X R9, R12, 0x1, R5, P6 ;  /* 0x000000010c097824 */ /* 0x000fe200030e0605 */
[----:B------:R-:W-:Y:S01]  /*7f80*/  SHF.R.S32.HI R12, RZ, 0x1f, R72 ;  /* 0x0000001fff0c7819 */ /* 0x000fe20000011448 */
[----:B------:R-:W-:Y:S01]  /*7f90*/  VIADD R14, R0, 0x23 ;  /* 0x00000023000e7836 */ /* 0x000fe20000000000 */
[----:B------:R5:W-:Y:S01]  /*7fa0*/  @P5 STG.E.U8 desc[UR18][R10.64], R35 ;  /* 0x000000230a005986 */ /* 0x000be2000c101112 */
[----:B----4-:R-:W-:Y:S01]  /*7fb0*/  ISETP.LT.AND P5, PT, R2, UR10, !P0 ;  /* 0x0000000a02007c0c */ /* 0x010fe2000c7a1270 */
[----:B------:R-:W4:Y:S01]  /*7fc0*/  LDCU UR10, c[0x0][0x398] ;  /* 0x00007300ff0a77ac */ /* 0x000f220008000800 */
[----:B--2---:R-:W-:Y:S01]  /*7fd0*/  PRMT R15, R99, 0x9910, RZ ;  /* 0x00009910630f7816 */ /* 0x004fe200000000ff */
[----:B------:R2:W-:Y:S01]  /*7fe0*/  @P4 STG.E.U8 desc[UR18][R8.64], R99 ;  /* 0x0000006308004986 */ /* 0x0005e2000c101112 */
[----:B------:R-:W-:Y:S01]  /*7ff0*/  ISETP.LT.AND P4, PT, R3, UR14, !P0 ;  /* 0x0000000e03007c0c */ /* 0x000fe2000c781270 */
[----:B------:R-:W3:Y:S01]  /*8000*/  LDCU UR14, c[0x0][0x398] ;  /* 0x00007300ff0e77ac */ /* 0x000ee20008000800 */
[----:B------:R-:W-:-:S02]  /*8010*/  IADD3 R6, P0, PT, R72, R4, RZ ;  /* 0x0000000448067210 */ /* 0x000fc40007f1e0ff */
[----:B------:R-:W-:Y:S02]  /*8020*/  SHF.R.S32.HI R13, RZ, 0x8, R13 ;  /* 0x00000008ff0d7819 */ /* 0x000fe4000001140d */
[----:B------:R-:W-:Y:S01]  /*8030*/  SHF.R.S32.HI R15, RZ, 0x8, R15 ;  /* 0x00000008ff0f7819 */ /* 0x000fe2000001140f */
[----:B------:R-:W-:Y:S01]  /*8040*/  IMAD.X R7, R12, 0x1, R68, P0 ;  /* 0x000000010c077824 */ /* 0x000fe200000e0644 */
[----:B------:R-:W-:Y:S01]  /*8050*/  F2FP.SATFINITE.E4M3.F32.PACK_AB_MERGE_C R107, R107, R106, RZ ;  /* 0x0000006a6b6b723e */ /* 0x000fe200048070ff */
[----:B-----5:R-:W-:Y:S01]  /*8060*/  VIADD R11, R0, 0x24 ;  /* 0x00000024000b7836 */ /* 0x020fe20000000000 */
[----:B0-----:R-:W-:Y:S01]  /*8070*/  ISETP.GE.AND P0, PT, R14, UR4, PT ;  /* 0x000000040e007c0c */ /* 0x001fe2000bf06270 */
[----:B------:R-:W0:Y:S01]  /*8080*/  LDCU UR4, c[0x0][0x39c] ;  /* 0x00007380ff0477ac */ /* 0x000e220008000800 */
[C---:B--2---:R-:W-:Y:S01]  /*8090*/  IADD3 R8, P6, PT, R72.reuse, R69, RZ ;  /* 0x0000004548087210 */ /* 0x044fe20007fde0ff */
[----:B------:R-:W-:Y:S01]  /*80a0*/  VIADD R72, R72, UR21 ;  /* 0x0000001548487c36 */ /* 0x000fe20008000000 */
[----:B------:R2:W-:Y:S01]  /*80b0*/  @P5 STG.E.U8 desc[UR18][R6.64], R13 ;  /* 0x0000000d06005986 */ /* 0x0005e2000c101112 */
[----:B-1----:R-:W-:Y:S01]  /*80c0*/  ISETP.LT.AND P5, PT, R2, UR8, !P2 ;  /* 0x0000000802007c0c */ /* 0x002fe2000d7a1270 */
[----:B------:R-:W1:Y:S01]  /*80d0*/  LDCU UR8, c[0x0][0x398] ;  /* 0x00007300ff0877ac */ /* 0x000e620008000800 */
[----:B------:R-:W-:Y:S01]  /*80e0*/  IMAD.X R9, R12, 0x1, R5, P6 ;  /* 0x000000010c097824 */ /* 0x000fe200030e0605 */
[----:B------:R-:W-:Y:S01]  /*80f0*/  SHF.R.S32.HI R12, RZ, 0x1f, R72 ;  /* 0x0000001fff0c7819 */ /* 0x000fe20000011448 */
[----:B------:R-:W-:Y:S01]  /*8100*/  VIADD R14, R0, 0x26 ;  /* 0x00000026000e7836 */ /* 0x000fe20000000000 */
[----:B------:R-:W-:Y:S01]  /*8110*/  ISETP.LT.AND P6, PT, R3, UR12, !P2 ;  /* 0x0000000c03007c0c */ /* 0x000fe2000d7c1270 */
[----:B------:R-:W5:Y:S01]  /*8120*/  LDCU UR12, c[0x0][0x398] ;  /* 0x00007300ff0c77ac */ /* 0x000f620008000800 */
[----:B------:R0:W-:Y:S01]  /*8130*/  @P4 STG.E.U8 desc[UR18][R8.64], R15 ;  /* 0x0000000f08004986 */ /* 0x0001e2000c101112 */
[----:B------:R-:W-:-:S02]  /*8140*/  IADD3 R10, P4, PT, R72, R4, RZ ;  /* 0x00000004480a7210 */ /* 0x000fc40007f9e0ff */
[----:B---3--:R-:W-:Y:S01]  /*8150*/  ISETP.GE.AND P2, PT, R11, UR6, PT ;  /* 0x000000060b007c0c */ /* 0x008fe2000bf46270 */
[----:B------:R-:W3:Y:S01]  /*8160*/  LDCU UR6, c[0x0][0x398] ;  /* 0x00007300ff0677ac */ /* 0x000ee20008000800 */
[----:B--2---:R-:W-:Y:S01]  /*8170*/  PRMT R13, R37, 0x9910, RZ ;  /* 0x00009910250d7816 */ /* 0x004fe200000000ff */
[----:B------:R-:W-:Y:S01]  /*8180*/  IMAD.X R11, R12, 0x1, R68, P4 ;  /* 0x000000010c0b7824 */ /* 0x000fe200020e0644 */
[C---:B------:R-:W-:Y:S01]  /*8190*/  IADD3 R6, P4, PT, R72.reuse, R69, RZ ;  /* 0x0000004548067210 */ /* 0x040fe20007f9e0ff */
[----:B------:R-:W-:Y:S01]  /*81a0*/  VIADD R72, R72, UR21 ;  /* 0x0000001548487c36 */ /* 0x000fe20008000000 */
[----:B------:R-:W-:Y:S02]  /*81b0*/  SHF.R.S32.HI R13, RZ, 0x8, R13 ;  /* 0x00000008ff0d7819 */ /* 0x000fe4000001140d */
[----:B------:R-:W-:Y:S01]  /*81c0*/  @P5 STG.E.U8 desc[UR18][R10.64], R37 ;  /* 0x000000250a005986 */ /* 0x000fe2000c101112 */
[----:B0-----:R-:W-:Y:S01]  /*81d0*/  VIADD R8, R0, 0x25 ;  /* 0x0000002500087836 */ /* 0x001fe20000000000 */
[----:B----4-:R-:W-:Y:S01]  /*81e0*/  ISETP.LT.AND P5, PT, R2, UR10, !P3 ;  /* 0x0000000a02007c0c */ /* 0x010fe2000dfa1270 */
[----:B------:R-:W-:Y:S01]  /*81f0*/  IMAD.X R7, R12, 0x1, R5, P4 ;  /* 0x000000010c077824 */ /* 0x000fe200020e0605 */
[----:B------:R-:W-:Y:S01]  /*8200*/  SHF.R.S32.HI R12, RZ, 0x1f, R72 ;  /* 0x0000001fff0c7819 */ /* 0x000fe20000011448 */
[----:B------:R-:W0:Y:S01]  /*8210*/  LDCU UR10, c[0x0][0x398] ;  /* 0x00007300ff0a77ac */ /* 0x000e220008000800 */
[----:B------:R-:W-:-:S02]  /*8220*/  ISETP.GE.AND P4, PT, R8, UR4, PT ;  /* 0x0000000408007c0c */ /* 0x000fc4000bf86270 */
[----:B------:R2:W-:Y:S01]  /*8230*/  @P6 STG.E.U8 desc[UR18][R6.64], R101 ;  /* 0x0000006506006986 */ /* 0x0005e2000c101112 */
[----:B------:R-:W-:Y:S01]  /*8240*/  IADD3 R8, P6, PT, R72, R4, RZ ;  /* 0x0000000448087210 */ /* 0x000fe20007fde0ff */
[----:B------:R-:W4:Y:S01]  /*8250*/  LDCU UR4, c[0x0][0x39c] ;  /* 0x00007380ff0477ac */ /* 0x000f220008000800 */
[----:B---3--:R-:W-:Y:S02]  /*8260*/  ISETP.LT.AND P3, PT, R3, UR6, !P3 ;  /* 0x0000000603007c0c */ /* 0x008fe4000df61270 */
[----:B------:R-:W-:Y:S01]  /*8270*/  PRMT R15, R101, 0x9910, RZ ;  /* 0x00009910650f7816 */ /* 0x000fe200000000ff */
[----:B------:R-:W-:Y:S01]  /*8280*/  IMAD.X R9, R12, 0x1, R68, P6 ;  /* 0x000000010c097824 */ /* 0x000fe200030e0644 */
[----:B------:R-:W3:Y:S01]  /*8290*/  LDCU UR6, c[0x0][0x39c] ;  /* 0x00007380ff0677ac */ /* 0x000ee20008000800 */
[----:B------:R-:W-:Y:S02]  /*82a0*/  PRMT R17, R107, 0x9910, RZ ;  /* 0x000099106b117816 */ /* 0x000fe400000000ff */
[----:B------:R-:W-:Y:S01]  /*82b0*/  SHF.R.S32.HI R15, RZ, 0x8, R15 ;  /* 0x00000008ff0f7819 */ /* 0x000fe2000001140f */
[----:B------:R0:W-:Y:S01]  /*82c0*/  @P5 STG.E.U8 desc[UR18][R8.64], R13 ;  /* 0x0000000d08005986 */ /* 0x0001e2000c101112 */
[C---:B--2---:R-:W-:Y:S01]  /*82d0*/  IADD3 R6, P6, PT, R72.reuse, R69, RZ ;  /* 0x0000004548067210 */ /* 0x044fe20007fde0ff */
[----:B------:R-:W-:Y:S01]  /*82e0*/  VIADD R72, R72, UR21 ;  /* 0x0000001548487c36 */ /* 0x000fe20008000000 */
[----:B-1----:R-:W-:Y:S01]  /*82f0*/  ISETP.LT.AND P5, PT, R2, UR8, !P1 ;  /* 0x0000000802007c0c */ /* 0x002fe2000cfa1270 */
[----:B------:R-:W1:Y:S01]  /*8300*/  LDCU UR8, c[0x0][0x398] ;  /* 0x00007300ff0877ac */ /* 0x000e620008000800 */
[----:B------:R-:W-:Y:S01]  /*8310*/  SHF.R.S32.HI R17, RZ, 0x8, R17 ;  /* 0x00000008ff117819 */ /* 0x000fe20000011411 */
[----:B------:R-:W-:Y:S01]  /*8320*/  IMAD.X R7, R12, 0x1, R5, P6 ;  /* 0x000000010c077824 */ /* 0x000fe200030e0605 */
[----:B------:R-:W-:-:S02]  /*8330*/  SHF.R.S32.HI R12, RZ, 0x1f, R72 ;  /* 0x0000001fff0c7819 */ /* 0x000fc40000011448 */
[----:B------:R-:W-:Y:S02]  /*8340*/  F2FP.SATFINITE.E4M3.F32.PACK_AB_MERGE_C R45, R45, R44, RZ ;  /* 0x0000002c2d2d723e */ /* 0x000fe400048070ff */
[----:B------:R2:W-:Y:S01]  /*8350*/  @P3 STG.E.U8 desc[UR18][R6.64], R15 ;  /* 0x0000000f06003986 */ /* 0x0005e2000c101112 */
[----:B-----5:R-:W-:Y:S01]  /*8360*/  ISETP.LT.AND P3, PT, R3, UR12, !P1 ;  /* 0x0000000c03007c0c */ /* 0x020fe2000cf61270 */
[----:B------:R-:W5:Y:S01]  /*8370*/  LDCU UR12, c[0x0][0x398] ;  /* 0x00007300ff0c77ac */ /* 0x000f620008000800 */
[CC--:B------:R-:W-:Y:S02]  /*8380*/  IADD3 R10, P1, PT, R72.reuse, R4.reuse, RZ ;  /* 0x00000004480a7210 */ /* 0x0c0fe40007f3e0ff */
[C---:B0-----:R-:W-:Y:S01]  /*8390*/  IADD3 R8, P6, PT, R72.reuse, R69, RZ ;  /* 0x0000004548087210 */ /* 0x041fe20007fde0ff */
[----:B------:R-:W-:Y:S01]  /*83a0*/  VIADD R72, R72, UR21 ;  /* 0x0000001548487c36 */ /* 0x000fe20008000000 */
[----:B------:R-:W-:Y:S01]  /*83b0*/  PRMT R13, R39, 0x9910, RZ ;  /* 0x00009910270d7816 */ /* 0x000fe200000000ff */
[----:B------:R-:W-:Y:S01]  /*83c0*/  IMAD.X R11, R12, 0x1, R68, P1 ;  /* 0x000000010c0b7824 */ /* 0x000fe200008e0644 */
[----:B----4-:R-:W-:Y:S01]  /*83d0*/  ISETP.GE.AND P1, PT, R14, UR4, PT ;  /* 0x000000040e007c0c */ /* 0x010fe2000bf26270 */
[----:B------:R-:W0:Y:S01]  /*83e0*/  LDCU UR4, c[0x0][0x39c] ;  /* 0x00007380ff0477ac */ /* 0x000e220008000800 */
[----:B------:R-:W-:Y:S01]  /*83f0*/  IMAD.X R9, R12, 0x1, R5, P6 ;  /* 0x000000010c097824 */ /* 0x000fe200030e0605 */
[----:B------:R-:W-:Y:S01]  /*8400*/  SHF.R.S32.HI R12, RZ, 0x1f, R72 ;  /* 0x0000001fff0c7819 */ /* 0x000fe20000011448 */
[----:B------:R4:W-:Y:S01]  /*8410*/  @P5 STG.E.U8 desc[UR18][R10.64], R39 ;  /* 0x000000270a005986 */ /* 0x0009e2000c101112 */
[----:B------:R-:W-:Y:S01]  /*8420*/  ISETP.LT.AND P5, PT, R2, UR10, !P0 ;  /* 0x0000000a02007c0c */ /* 0x000fe2000c7a1270 */
[----:B------:R-:W-:Y:S01]  /*8430*/  VIADD R14, R0, 0x27 ;  /* 0x00000027000e7836 */ /* 0x000fe20000000000 */
[----:B--2---:R-:W-:Y:S01]  /*8440*/  PRMT R15, R103, 0x9910, RZ ;  /* 0x00009910670f7816 */ /* 0x004fe200000000ff */
[----:B------:R2:W-:Y:S01]  /*8450*/  @P3 STG.E.U8 desc[UR18][R8.64], R103 ;  /* 0x0000006708003986 */ /* 0x0005e2000c101112 */
[----:B------:R-:W-:Y:S01]  /*8460*/  ISETP.LT.AND P3, PT, R3, UR14, !P0 ;  /* 0x0000000e03007c0c */ /* 0x000fe2000c761270 */
[----:B------:R-:W3:Y:S01]  /*8470*/  LDCU UR10, c[0x0][0x398] ;  /* 0x00007300ff0a77ac */ /* 0x000ee20008000800 */
[----:B------:R-:W-:-:S02]  /*8480*/  IADD3 R6, P0, PT, R72, R4, RZ ;  /* 0x0000000448067210 */ /* 0x000fc40007f1e0ff */
[----:B------:R-:W-:Y:S01]  /*8490*/  SHF.R.S32.HI R13, RZ, 0x8, R13 ;  /* 0x00000008ff0d7819 */ /* 0x000fe2000001140d */
[----:B------:R-:W3:Y:S01]  /*84a0*/  LDCU UR14, c[0x0][0x398] ;  /* 0x00007300ff0e77ac */ /* 0x000ee20008000800 */
[----:B------:R-:W-:Y:S01]  /*84b0*/  SHF.R.S32.HI R15, RZ, 0x8, R15 ;  /* 0x00000008ff0f7819 */ /* 0x000fe2000001140f */
[----:B------:R-:W-:Y:S01]  /*84c0*/  IMAD.X R7, R12, 0x1, R68, P0 ;  /* 0x000000010c077824 */ /* 0x000fe200000e0644 */
[----:B------:R-:W-:Y:S01]  /*84d0*/  F2FP.SATFINITE.E4M3.F32.PACK_AB_MERGE_C R109, R109, R108, RZ ;  /* 0x0000006c6d6d723e */ /* 0x000fe200048070ff */
[----:B----4-:R-:W-:Y:S01]  /*84e0*/  VIADD R11, R0, 0x28 ;  /* 0x00000028000b7836 */ /* 0x010fe20000000000 */
        /* <DEDUP_REMOVED lines=10> */
[----:B-----5:R-:W-:Y:S01]  /*8590*/  ISETP.LT.AND P6, PT, R3, UR12, !P2 ;  /* 0x0000000c03007c0c */ /* 0x020fe2000d7c1270 */
[----:B------:R-:W4:Y:S01]  /*85a0*/  LDCU UR12, c[0x0][0x398] ;  /* 0x00007300ff0c77ac */ /* 0x000f220008000800 */
        /* <DEDUP_REMOVED lines=10> */
[----:B-----5:R-:W-:Y:S01]  /*8650*/  VIADD R8, R0, 0x29 ;  /* 0x0000002900087836 */ /* 0x020fe20000000000 */
[----:B------:R-:W-:Y:S01]  /*8660*/  ISETP.LT.AND P5, PT, R2, UR10, !P4 ;  /* 0x0000000a02007c0c */ /* 0x000fe2000e7a1270 */
[----:B------:R-:W-:Y:S01]  /*8670*/  IMAD.X R7, R12, 0x1, R5, P3 ;  /* 0x000000010c077824 */ /* 0x000fe200018e0605 */
[----:B------:R-:W-:Y:S01]  /*8680*/  SHF.R.S32.HI R12, RZ, 0x1f, R72 ;  /* 0x0000001fff0c7819 */ /* 0x000fe20000011448 */
[----:B------:R-:W2:Y:S01]  /*8690*/  LDCU UR10, c[0x0][0x398] ;  /* 0x00007300ff0a77ac */ /* 0x000ea20008000800 */
[----:B0-----:R-:W-:-:S02]  /*86a0*/  ISETP.GE.AND P3, PT, R8, UR4, PT ;  /* 0x0000000408007c0c */ /* 0x001fc4000bf66270 */
[----:B------:R0:W-:Y:S01]  /*86b0*/  @P6 STG.E.U8 desc[UR18][R6.64], R105 ;  /* 0x0000006906006986 */ /* 0x0001e2000c101112 */
[----:B------:R-:W-:Y:S01]  /*86c0*/  IADD3 R8, P6, PT, R72, R4, RZ ;  /* 0x0000000448087210 */ /* 0x000fe20007fde0ff */
[----:B------:R-:W5:Y:S01]  /*86d0*/  LDCU UR4, c[0x0][0x39c] ;  /* 0x00007380ff0477ac */ /* 0x000f620008000800 */
[----:B---3--:R-:W-:Y:S02]  /*86e0*/  ISETP.LT.AND P4, PT, R3, UR6, !P4 ;  /* 0x0000000603007c0c */ /* 0x008fe4000e781270 */
[----:B------:R-:W-:Y:S01]  /*86f0*/  PRMT R15, R105, 0x9910, RZ ;  /* 0x00009910690f7816 */ /* 0x000fe200000000ff */
[----:B------:R-:W-:Y:S01]  /*8700*/  IMAD.X R9, R12, 0x1, R68, P6 ;  /* 0x000000010c097824 */ /* 0x000fe200030e0644 */
[----:B------:R-:W3:Y:S01]  /*8710*/  LDCU UR6, c[0x0][0x39c] ;  /* 0x00007380ff0677ac */ /* 0x000ee20008000800 */
[----:B------:R-:W-:Y:S02]  /*8720*/  F2FP.SATFINITE.E4M3.F32.PACK_AB_MERGE_C R47, R47, R46, RZ ;  /* 0x0000002e2f2f723e */ /* 0x000fe400048070ff */
[----:B------:R-:W-:Y:S01]  /*8730*/  SHF.R.S32.HI R15, RZ, 0x8, R15 ;  /* 0x00000008ff0f7819 */ /* 0x000fe2000001140f */
[----:B------:R2:W-:Y:S01]  /*8740*/  @P5 STG.E.U8 desc[UR18][R8.64], R13 ;  /* 0x0000000d08005986 */ /* 0x0005e2000c101112 */
[C---:B0-----:R-:W-:Y:S01]  /*8750*/  IADD3 R6, P6, PT, R72.reuse, R69, RZ ;  /* 0x0000004548067210 */ /* 0x041fe20007fde0ff */
[----:B------:R-:W-:Y:S01]  /*8760*/  VIADD R72, R72, UR21 ;  /* 0x0000001548487c36 */ /* 0x000fe20008000000 */
[----:B-1----:R-:W-:Y:S01]  /*8770*/  ISETP.LT.AND P5, PT, R2, UR8, !P1 ;  /* 0x0000000802007c0c */ /* 0x002fe2000cfa1270 */
[----:B------:R-:W0:Y:S01]  /*8780*/  LDCU UR8, c[0x0][0x398] ;  /* 0x00007300ff0877ac */ /* 0x000e220008000800 */
[----:B------:R-:W-:Y:S01]  /*8790*/  F2FP.SATFINITE.E4M3.F32.PACK_AB_MERGE_C R111, R111, R110, RZ ;  /* 0x0000006e6f6f723e */ /* 0x000fe200048070ff */
[----:B------:R-:W-:Y:S01]  /*87a0*/  IMAD.X R7, R12, 0x1, R5, P6 ;  /* 0x000000010c077824 */ /* 0x000fe200030e0605 */
[----:B------:R-:W-:-:S02]  /*87b0*/  SHF.R.S32.HI R12, RZ, 0x1f, R72 ;  /* 0x0000001fff0c7819 */ /* 0x000fc40000011448 */
[----:B------:R-:W-:Y:S02]  /*87c0*/  F2FP.SATFINITE.E4M3.F32.PACK_AB_MERGE_C R49, R49, R48, RZ ;  /* 0x000000303131723e */ /* 0x000fe400048070ff */
[----:B------:R1:W-:Y:S01]  /*87d0*/  @P4 STG.E.U8 desc[UR18][R6.64], R15 ;  /* 0x0000000f06004986 */ /* 0x0003e2000c101112 */
[----:B----4-:R-:W-:Y:S01]  /*87e0*/  ISETP.LT.AND P4, PT, R3, UR12, !P1 ;  /* 0x0000000c03007c0c */ /* 0x010fe2000cf81270 */
[----:B------:R-:W4:Y:S01]  /*87f0*/  LDCU UR12, c[0x0][0x398] ;  /* 0x00007300ff0c77ac */ /* 0x000f220008000800 */
[----:B------:R-:W-:Y:S01]  /*8800*/  IADD3 R10, P1, PT, R72, R4, RZ ;  /* 0x00000004480a7210 */ /* 0x000fe20007f3e0ff */
[----:B--2---:R-:W-:Y:S01]  /*8810*/  VIADD R13, R0, 0x2b ;  /* 0x0000002b000d7836 */ /* 0x004fe20000000000 */
[C---:B------:R-:W-:Y:S01]  /*8820*/  IADD3 R8, P6, PT, R72.reuse, R69, RZ ;  /* 0x0000004548087210 */ /* 0x040fe20007fde0ff */
[----:B------:R-:W-:Y:S01]  /*8830*/  VIADD R72, R72, UR21 ;  /* 0x0000001548487c36 */ /* 0x000fe20008000000 */
[----:B------:R-:W-:Y:S01]  /*8840*/  F2FP.SATFINITE.E4M3.F32.PACK_AB_MERGE_C R113, R113, R112, RZ ;  /* 0x000000707171723e */ /* 0x000fe200048070ff */
[----:B------:R-:W-:Y:S01]  /*8850*/  IMAD.X R11, R12, 0x1, R68, P1 ;  /* 0x000000010c0b7824 */ /* 0x000fe200008e0644 */
[----:B-----5:R-:W-:Y:S01]  /*8860*/  ISETP.GE.AND P1, PT, R14, UR4, PT ;  /* 0x000000040e007c0c */ /* 0x020fe2000bf26270 */
[----:B------:R-:W-:Y:S01]  /*8870*/  IMAD.X R9, R12, 0x1, R5, P6 ;  /* 0x000000010c097824 */ /* 0x000fe200030e0605 */
[----:B------:R-:W2:Y:S01]  /*8880*/  LDCU UR4, c[0x0][0x39c] ;  /* 0x00007380ff0477ac */ /* 0x000ea20008000800 */
[----:B------:R-:W-:Y:S01]  /*8890*/  SHF.R.S32.HI R12, RZ, 0x1f, R72 ;  /* 0x0000001fff0c7819 */ /* 0x000fe20000011448 */
[----:B------:R-:W-:Y:S01]  /*88a0*/  @P5 STG.E.U8 desc[UR18][R10.64], R43 ;  /* 0x0000002b0a005986 */ /* 0x000fe2000c101112 */
[----:B------:R-:W-:Y:S01]  /*88b0*/  ISETP.LT.AND P5, PT, R2, UR10, !P0 ;  /* 0x0000000a02007c0c */ /* 0x000fe2000c7a1270 */
[----:B------:R-:W5:Y:S01]  /*88c0*/  LDCU UR10, c[0x0][0x398] ;  /* 0x00007300ff0a77ac */ /* 0x000f620008000800 */
[----:B-1----:R-:W-:Y:S01]  /*88d0*/  PRMT R15, R43, 0x9910, RZ ;  /* 0x000099102b0f7816 */ /* 0x002fe200000000ff */
[----:B------:R1:W-:Y:S01]  /*88e0*/  @P4 STG.E.U8 desc[UR18][R8.64], R107 ;  /* 0x0000006b08004986 */ /* 0x0003e2000c101112 */
[----:B------:R-:W-:Y:S01]  /*88f0*/  ISETP.LT.AND P4, PT, R3, UR14, !P0 ;  /* 0x0000000e03007c0c */ /* 0x000fe2000c781270 */
[----:B------:R-:W3:Y:S01]  /*8900*/  LDCU UR14, c[0x0][0x398] ;  /* 0x00007300ff0e77ac */ /* 0x000ee20008000800 */
[----:B------:R-:W-:Y:S01]  /*8910*/  IADD3 R6, P0, PT, R72, R4, RZ ;  /* 0x0000000448067210 */ /* 0x000fe20007f1e0ff */
[----:B------:R-:W-:Y:S01]  /*8920*/  VIADD R14, R0, 0x2c ;  /* 0x0000002c000e7836 */ /* 0x000fe20000000000 */
[----:B------:R-:W-:-:S02]  /*8930*/  SHF.R.S32.HI R15, RZ, 0x8, R15 ;  /* 0x00000008ff0f7819 */ /* 0x000fc4000001140f */
[----:B------:R-:W-:Y:S01]  /*8940*/  F2FP.SATFINITE.E4M3.F32.PACK_AB_MERGE_C R51, R51, R50, RZ ;  /* 0x000000323333723e */ /* 0x000fe200048070ff */
[----:B------:R-:W-:Y:S01]  /*8950*/  IMAD.X R7, R12, 0x1, R68, P0 ;  /* 0x000000010c077824 */ /* 0x000fe200000e0644 */
[----:B------:R-:W-:Y:S02]  /*8960*/  F2FP.SATFINITE.E4M3.F32.PACK_AB_MERGE_C R115, R115, R114, RZ ;  /* 0x000000727373723e */ /* 0x000fe400048070ff */
[----:B------:R-:W-:Y:S02]  /*8970*/  F2FP.SATFINITE.E4M3.F32.PACK_AB_MERGE_C R53, R53, R52, RZ ;  /* 0x000000343535723e */ /* 0x000fe400048070ff */
[C---:B-1----:R-:W-:Y:S01]  /*8980*/  IADD3 R8, P6, PT, R72.reuse, R69, RZ ;  /* 0x0000004548087210 */ /* 0x042fe20007fde0ff */
[----:B------:R-:W-:Y:S01]  /*8990*/  VIADD R72, R72, UR21 ;  /* 0x0000001548487c36 */ /* 0x000fe20008000000 */
[----:B------:R1:W-:Y:S01]  /*89a0*/  @P5 STG.E.U8 desc[UR18][R6.64], R15 ;  /* 0x0000000f06005986 */ /* 0x0003e2000c101112 */
[----:B0-----:R-:W-:Y:S01]  /*89b0*/  ISETP.LT.AND P5, PT, R2, UR8, !P2 ;  /* 0x0000000802007c0c */ /* 0x001fe2000d7a1270 */
[----:B------:R-:W0:Y:S01]  /*89c0*/  LDCU UR8, c[0x0][0x398] ;  /* 0x00007300ff0877ac */ /* 0x000e220008000800 */
[----:B------:R-:W-:Y:S01]  /*89d0*/  IMAD.X R9, R12, 0x1, R5, P6 ;  /* 0x000000010c097824 */ /* 0x000fe200030e0605 */
[----:B--2---:R-:W-:-:S02]  /*89e0*/  ISETP.GE.AND P0, PT, R13, UR4, PT ;  /* 0x000000040d007c0c */ /* 0x004fc4000bf06270 */
[----:B------:R-:W-:Y:S01]  /*89f0*/  SHF.R.S32.HI R13, RZ, 0x1f, R72 ;  /* 0x0000001fff0d7819 */ /* 0x000fe20000011448 */
[----:B------:R-:W2:Y:S01]  /*8a00*/  LDCU UR4, c[0x0][0x39c] ;  /* 0x00007380ff0477ac */ /* 0x000ea20008000800 */
[----:B------:R0:W-:Y:S01]  /*8a10*/  @P4 STG.E.U8 desc[UR18][R8.64], R17 ;  /* 0x0000001108004986 */ /* 0x0001e2000c101112 */
[CC--:B------:R-:W-:Y:S02]  /*8a20*/  IADD3 R10, P4, PT, R72.reuse, R4.reuse, RZ ;  /* 0x00000004480a7210 */ /* 0x0c0fe40007f9e0ff */
[----:B----4-:R-:W-:Y:S01]  /*8a30*/  ISETP.LT.AND P2, PT, R3, UR12, !P2 ;  /* 0x0000000c03007c0c */ /* 0x010fe2000d741270 */
[----:B------:R-:W4:Y:S01]  /*8a40*/  LDCU UR12, c[0x0][0x398] ;  /* 0x00007300ff0c77ac */ /* 0x000f220008000800 */
[----:B------:R-:W-:Y:S01]  /*8a50*/  IADD3 R12, P6, PT, R72, R69, RZ ;  /* 0x00000045480c7210 */ /* 0x000fe20007fde0ff */
[C---:B------:R-:W-:Y:S01]  /*8a60*/  IMAD.X R11, R13.reuse, 0x1, R68, P4 ;  /* 0x000000010d0b7824 */ /* 0x040fe200020e0644 */
[----:B---3--:R-:W-:Y:S01]  /*8a70*/  ISETP.GE.AND P4, PT, R14, UR6, PT ;  /* 0x000000060e007c0c */ /* 0x008fe2000bf86270 */
[----:B------:R-:W-:Y:S01]  /*8a80*/  VIADD R72, R72, UR21 ;  /* 0x0000001548487c36 */ /* 0x000fe20008000000 */
[----:B------:R-:W3:Y:S01]  /*8a90*/  LDCU UR6, c[0x0][0x39c] ;  /* 0x00007380ff0677ac */ /* 0x000ee20008000800 */
[----:B------:R-:W-:Y:S01]  /*8aa0*/  IMAD.X R13, R13, 0x1, R5, P6 ;  /* 0x000000010d0d7824 */ /* 0x000fe200030e0605 */
[----:B------:R-:W-:Y:S01]  /*8ab0*/  @P5 STG.E.U8 desc[UR18][R10.64], R45 ;  /* 0x0000002d0a005986 */ /* 0x000fe2000c101112 */
[----:B-----5:R-:W-:Y:S01]  /*8ac0*/  ISETP.LT.AND P5, PT, R2, UR10, !P3 ;  /* 0x0000000a02007c0c */ /* 0x020fe2000dfa1270 */
[----:B-1----:R-:W-:Y:S01]  /*8ad0*/  VIADD R7, R0, 0x2d ;  /* 0x0000002d00077836 */ /* 0x002fe20000000000 */
[----:B0-----:R-:W-:Y:S01]  /*8ae0*/  SHF.R.S32.HI R9, RZ, 0x1f, R72 ;  /* 0x0000001fff097819 */ /* 0x001fe20000011448 */
[----:B------:R-:W0:Y:S01]  /*8af0*/  LDCU UR10, c[0x0][0x398] ;  /* 0x00007300ff0a77ac */ /* 0x000e220008000800 */
[----:B------:R-:W-:Y:S01]  /*8b00*/  IADD3 R6, P6, PT, R72, R4, RZ ;  /* 0x0000000448067210 */ /* 0x000fe20007fde0ff */
[----:B------:R1:W-:Y:S01]  /*8b10*/  @P2 STG.E.U8 desc[UR18][R12.64], R109 ;  /* 0x0000006d0c002986 */ /* 0x0003e2000c101112 */
[----:B------:R-:W-:-:S02]  /*8b20*/  PRMT R8, R45, 0x9910, RZ ;  /* 0x000099102d087816 */ /* 0x000fc400000000ff */
[----:B--2---:R-:W-:Y:S01]  /*8b30*/  ISETP.GE.AND P2, PT, R7, UR4, PT ;  /* 0x0000000407007c0c */ /* 0x004fe2000bf46270 */
[----:B------:R-:W-:Y:S01]  /*8b40*/  IMAD.X R7, R9, 0x1, R68, P6 ;  /* 0x0000000109077824 */ /* 0x000fe200030e0644 */
[----:B------:R-:W2:Y:S01]  /*8b50*/  LDCU UR4, c[0x0][0x39c] ;  /* 0x00007380ff0477ac */ /* 0x000ea20008000800 */
[----:B------:R-:W-:Y:S02]  /*8b60*/  ISETP.LT.AND P3, PT, R3, UR8, !P3 ;  /* 0x0000000803007c0c */ /* 0x000fe4000df61270 */
[----:B----4-:R-:W-:Y:S01]  /*8b70*/  ISETP.LT.AND P6, PT, R2, UR12, !P1 ;  /* 0x0000000c02007c0c */ /* 0x010fe2000cfc1270 */
[----:B------:R-:W4:Y:S01]  /*8b80*/  LDCU UR8, c[0x0][0x398] ;  /* 0x00007300ff0877ac */ /* 0x000f220008000800 */
[----:B------:R-:W-:Y:S02]  /*8b90*/  PRMT R15, R109, 0x9910, RZ ;  /* 0x000099106d0f7816 */ /* 0x000fe400000000ff */
[----:B-1----:R-:W-:Y:S01]  /*8ba0*/  SHF.R.S32.HI R13, RZ, 0x8, R8 ;  /* 0x00000008ff0d7819 */ /* 0x002fe20000011408 */
[----:B------:R-:W1:Y:S01]  /*8bb0*/  LDCU UR12, c[0x0][0x398] ;  /* 0x00007300ff0c77ac */ /* 0x000e620008000800 */
[----:B------:R-:W-:-:S02]  /*8bc0*/  SHF.R.S32.HI R15, RZ, 0x8, R15 ;  /* 0x00000008ff0f7819 */ /* 0x000fc4000001140f */
[----:B------:R-:W-:Y:S01]  /*8bd0*/  F2FP.SATFINITE.E4M3.F32.PACK_AB_MERGE_C R117, R117, R116, RZ ;  /* 0x000000747575723e */ /* 0x000fe200048070ff */
[----:B------:R5:W-:Y:S01]  /*8be0*/  @P5 STG.E.U8 desc[UR18][R6.64], R13 ;  /* 0x0000000d06005986 */ /* 0x000be2000c101112 */
[C---:B------:R-:W-:Y:S01]  /*8bf0*/  IADD3 R8, P5, PT, R72.reuse, R69, RZ ;  /* 0x0000004548087210 */ /* 0x040fe20007fbe0ff */
[----:B------:R-:W-:Y:S01]  /*8c00*/  VIADD R72, R72, UR21 ;  /* 0x0000001548487c36 */ /* 0x000fe20008000000 */
[----:B------:R-:W-:Y:S02]  /*8c10*/  F2FP.SATFINITE.E4M3.F32.PACK_AB_MERGE_C R55, R55, R54, RZ ;  /* 0x000000363737723e */ /* 0x000fe400048070ff */
[----:B------:R-:W-:Y:S01]  /*8c20*/  F2FP.SATFINITE.E4M3.F32.PACK_AB_MERGE_C R119, R119, R118, RZ ;  /* 0x000000767777723e */ /* 0x000fe200048070ff */
[----:B------:R-:W-:Y:S01]  /*8c30*/  IMAD.X R9, R9, 0x1, R5, P5 ;  /* 0x0000000109097824 */ /* 0x000fe200028e0605 */
[----:B------:R-:W-:Y:S02]  /*8c40*/  SHF.R.S32.HI R12, RZ, 0x1f, R72 ;  /* 0x0000001fff0c7819 */ /* 0x000fe40000011448 */
[----:B------:R-:W-:-:S02]  /*8c50*/  IADD3 R10, P5, PT, R72, R4, RZ ;  /* 0x00000004480a7210 */ /* 0x000fc40007fbe0ff */
[----:B------:R-:W-:Y:S01]  /*8c60*/  @P3 STG.E.U8 desc[UR18][R8.64], R15 ;  /* 0x0000000f08003986 */ /* 0x000fe2000c101112 */
[----:B-----5:R-:W-:Y:S01]  /*8c70*/  VIADD R6, R0, 0x2e ;  /* 0x0000002e00067836 */ /* 0x020fe20000000000 */
[----:B------:R-:W-:Y:S01]  /*8c80*/  PRMT R13, R47, 0x9910, RZ ;  /* 0x000099102f0d7816 */ /* 0x000fe200000000ff */
[----:B------:R-:W-:Y:S01]  /*8c90*/  IMAD.X R11, R12, 0x1, R68, P5 ;  /* 0x000000010c0b7824 */ /* 0x000fe200028e0644 */
[----:B------:R-:W-:Y:S01]  /*8ca0*/  ISETP.LT.AND P5, PT, R3, UR14, !P1 ;  /* 0x0000000e03007c0c */ /* 0x000fe2000cfa1270 */
[----:B------:R-:W-:Y:S01]  /*8cb0*/  VIADD R7, R0, 0x2f ;  /* 0x0000002f00077836 */ /* 0x000fe20000000000 */
[----:B--2---:R-:W-:Y:S01]  /*8cc0*/  ISETP.GE.AND P3, PT, R6, UR4, PT ;  /* 0x0000000406007c0c */ /* 0x004fe2000bf66270 */
[----:B------:R-:W2:Y:S01]  /*8cd0*/  LDCU UR4, c[0x0][0x39c] ;  /* 0x00007380ff0477ac */ /* 0x000ea20008000800 */
[----:B------:R5:W-:Y:S01]  /*8ce0*/  @P6 STG.E.U8 desc[UR18][R10.64], R47 ;  /* 0x0000002f0a006986 */ /* 0x000be2000c101112 */
[C---:B------:R-:W-:Y:S01]  /*8cf0*/  IADD3 R6, P6, PT, R72.reuse, R69, RZ ;  /* 0x0000004548067210 */ /* 0x040fe20007fde0ff */
[----:B------:R-:W-:Y:S01]  /*8d00*/  VIADD R72, R72, UR21 ;  /* 0x0000001548487c36 */ /* 0x000fe20008000000 */
[----:B---3--:R-:W-:Y:S01]  /*8d10*/  ISETP.GE.AND P1, PT, R7, UR6, PT ;  /* 0x0000000607007c0c */ /* 0x008fe2000bf26270 */
[----:B------:R-:W3:Y:S01]  /*8d20*/  LDCU UR6, c[0x0][0x398] ;  /* 0x00007300ff0677ac */ /* 0x000ee20008000800 */
[----:B------:R-:W-:Y:S01]  /*8d30*/  SHF.R.S32.HI R13, RZ, 0x8, R13 ;  /* 0x00000008ff0d7819 */ /* 0x000fe2000001140d */
[----:B------:R-:W-:Y:S01]  /*8d40*/  IMAD.X R7, R12, 0x1, R5, P6 ;  /* 0x000000010c077824 */ /* 0x000fe200030e0605 */
[----:B0-----:R-:W-:Y:S01]  /*8d50*/  ISETP.LT.AND P6, PT, R2, UR10, !P0 ;  /* 0x0000000a02007c0c */ /* 0x001fe2000c7c1270 */
[----:B------:R-:W0:Y:S01]  /*8d60*/  LDCU UR10, c[0x0][0x398] ;  /* 0x00007300ff0a77ac */ /* 0x000e220008000800 */
[----:B----4-:R-:W-:-:S02]  /*8d70*/  ISETP.LT.AND P0, PT, R3, UR8, !P0 ;  /* 0x0000000803007c0c */ /* 0x010fc4000c701270 */
[----:B------:R4:W-:Y:S01]  /*8d80*/  @P5 STG.E.U8 desc[UR18][R6.64], R111 ;  /* 0x0000006f06005986 */ /* 0x0009e2000c101112 */
[----:B-----5:R-:W-:Y:S01]  /*8d90*/  SHF.R.S32.HI R10, RZ, 0x1f, R72 ;  /* 0x0000001fff0a7819 */ /* 0x020fe20000011448 */
[----:B------:R-:W5:Y:S01]  /*8da0*/  LDCU UR8, c[0x0][0x398] ;  /* 0x00007300ff0877ac */ /* 0x000f620008000800 */
[----:B------:R-:W-:Y:S02]  /*8db0*/  IADD3 R8, P5, PT, R72, R4, RZ ;  /* 0x0000000448087210 */ /* 0x000fe40007fbe0ff */
[----:B------:R-:W-:Y:S02]  /*8dc0*/  PRMT R15, R111, 0x9910, RZ ;  /* 0x000099106f0f7816 */ /* 0x000fe400000000ff */
[----:B------:R-:W-:Y:S01]  /*8dd0*/  F2FP.SATFINITE.E4M3.F32.PACK_AB_MERGE_C R57, R57, R56, RZ ;  /* 0x000000383939723e */ /* 0x000fe200048070ff */
[----:B------:R-:W-:Y:S01]  /*8de0*/  IMAD.X R9, R10, 0x1, R68, P5 ;  /* 0x000000010a097824 */ /* 0x000fe200028e0644 */
[----:B------:R-:W-:Y:S02]  /*8df0*/  SHF.R.S32.HI R15, RZ, 0x8, R15 ;  /* 0x00000008ff0f7819 */ /* 0x000fe4000001140f */
[----:B---3--:R-:W-:Y:S01]  /*8e00*/  ISETP.LT.AND P5, PT, R2, UR6, !P4 ;  /* 0x0000000602007c0c */ /* 0x008fe2000e7a1270 */
[----:B------:R-:W3:Y:S01]  /*8e10*/  LDCU UR6, c[0x0][0x398] ;  /* 0x00007300ff0677ac */ /* 0x000ee20008000800 */
[----:B------:R1:W-:Y:S01]  /*8e20*/  @P6 STG.E.U8 desc[UR18][R8.64], R13 ;  /* 0x0000000d08006986 */ /* 0x0003e2000c101112 */
[C---:B----4-:R-:W-:Y:S01]  /*8e30*/  IADD3 R6, P6, PT, R72.reuse, R69, RZ ;  /* 0x0000004548067210 */ /* 0x050fe20007fde0ff */
[----:B------:R-:W-:Y:S01]  /*8e40*/  VIADD R72, R72, UR21 ;  /* 0x0000001548487c36 */ /* 0x000fe20008000000 */
[----:B0-----:R-:W-:Y:S01]  /*8e50*/  ISETP.LT.AND P4, PT, R3, UR10, !P4 ;  /* 0x0000000a03007c0c */ /* 0x001fe2000e781270 */
[----:B------:R-:W0:Y:S01]  /*8e60*/  LDCU UR10, c[0x0][0x398] ;  /* 0x00007300ff0a77ac */ /* 0x000e220008000800 */
[----:B------:R-:W-:Y:S01]  /*8e70*/  F2FP.SATFINITE.E4M3.F32.PACK_AB_MERGE_C R121, R121, R120, RZ ;  /* 0x000000787979723e */ /* 0x000fe200048070ff */
[----:B------:R-:W-:Y:S01]  /*8e80*/  IMAD.X R7, R10, 0x1, R5, P6 ;  /* 0x000000010a077824 */ /* 0x000fe200030e0605 */
[----:B------:R-:W-:Y:S01]  /*8e90*/  SHF.R.S32.HI R14, RZ, 0x1f, R72 ;  /* 0x0000001fff0e7819 */ /* 0x000fe20000011448 */
[C---:B------:R-:W-:Y:S01]  /*8ea0*/  VIADD R12, R72.reuse, UR21 ;  /* 0x00000015480c7c36 */ /* 0x040fe20008000000 */
[----:B------:R-:W-:-:S02]  /*8eb0*/  IADD3 R10, P6, PT, R72, R4, RZ ;  /* 0x00000004480a7210 */ /* 0x000fc40007fde0ff */
[----:B------:R4:W-:Y:S01]  /*8ec0*/  @P0 STG.E.U8 desc[UR18][R6.64], R15 ;  /* 0x0000000f06000986 */ /* 0x0009e2000c101112 */
[----:B-1----:R-:W-:Y:S01]  /*8ed0*/  VIADD R8, R0, 0x30 ;  /* 0x0000003000087836 */ /* 0x002fe20000000000 */
[----:B------:R-:W-:Y:S01]  /*8ee0*/  SHF.R.S32.HI R16, RZ, 0x1f, R12 ;  /* 0x0000001fff107819 */ /* 0x000fe2000001140c */
[--C-:B------:R-:W-:Y:S01]  /*8ef0*/  IMAD.X R11, R14, 0x1, R68.reuse, P6 ;  /* 0x000000010e0b7824 */ /* 0x100fe200030e0644 */
[----:B------:R-:W-:Y:S02]  /*8f00*/  PRMT R13, R49, 0x9910, RZ ;  /* 0x00009910310d7816 */ /* 0x000fe400000000ff */
[----:B--2---:R-:W-:Y:S01]  /*8f10*/  ISETP.GE.AND P0, PT, R8, UR4, PT ;  /* 0x0000000408007c0c */ /* 0x004fe2000bf06270 */
[----:B------:R-:W1:Y:S01]  /*8f20*/  LDCU UR4, c[0x0][0x39c] ;  /* 0x00007380ff0477ac */ /* 0x000e620008000800 */
[----:B------:R-:W-:Y:S01]  /*8f30*/  IADD3 R8, P6, PT, R72, R69, RZ ;  /* 0x0000004548087210 */ /* 0x000fe20007fde0ff */
[----:B------:R2:W-:Y:S01]  /*8f40*/  @P5 STG.E.U8 desc[UR18][R10.64], R49 ;  /* 0x000000310a005986 */ /* 0x0005e2000c101112 */
[----:B-----5:R-:W-:Y:S01]  /*8f50*/  ISETP.LT.AND P5, PT, R2, UR8, !P2 ;  /* 0x0000000802007c0c */ /* 0x020fe2000d7a1270 */
[----:B------:R-:W5:Y:S01]  /*8f60*/  LDCU UR8, c[0x0][0x398] ;  /* 0x00007300ff0877ac */ /* 0x000f620008000800 */
[----:B---3--:R-:W-:Y:S01]  /*8f70*/  ISETP.LT.AND P2, PT, R3, UR6, !P2 ;  /* 0x0000000603007c0c */ /* 0x008fe2000d741270 */
[----:B------:R-:W-:Y:S01]  /*8f80*/  IMAD.X R9, R14, 0x1, R5, P6 ;  /* 0x000000010e097824 */ /* 0x000fe200030e0605 */
[----:B----4-:R-:W-:Y:S01]  /*8f90*/  IADD3 R6, P6, PT, R12, R4, RZ ;  /* 0x000000040c067210 */ /* 0x010fe20007fde0ff */
[----:B------:R-:W3:Y:S01]  /*8fa0*/  LDCU UR6, c[0x0][0x398] ;  /* 0x00007300ff0677ac */ /* 0x000ee20008000800 */
[----:B------:R-:W-:Y:S01]  /*8fb0*/  SHF.R.S32.HI R13, RZ, 0x8, R13 ;  /* 0x00000008ff0d7819 */ /* 0x000fe2000001140d */
[----:B------:R-:W-:Y:S01]  /*8fc0*/  VIADD R14, R0, 0x32 ;  /* 0x00000032000e7836 */ /* 0x000fe20000000000 */
[----:B------:R4:W-:Y:S01]  /*8fd0*/  @P4 STG.E.U8 desc[UR18][R8.64], R113 ;  /* 0x0000007108004986 */ /* 0x0009e2000c101112 */
[----:B------:R-:W-:Y:S01]  /*8fe0*/  IMAD.X R7, R16, 0x1, R68, P6 ;  /* 0x0000000110077824 */ /* 0x000fe200030e0644 */
[----:B------:R-:W-:Y:S01]  /*8ff0*/  PRMT R15, R113, 0x9910, RZ ;  /* 0x00009910710f7816 */ /* 0x000fe200000000ff */
[----:B--2---:R-:W-:Y:S01]  /*9000*/  VIADD R10, R0, 0x31 ;  /* 0x00000031000a7836 */ /* 0x004fe20000000000 */
[----:B------:R-:W-:-:S02]  /*9010*/  F2FP.SATFINITE.E4M3.F32.PACK_AB_MERGE_C R59, R59, R58, RZ ;  /* 0x0000003a3b3b723e */ /* 0x000fc400048070ff */
[----:B------:R2:W-:Y:S01]  /*9020*/  @P5 STG.E.U8 desc[UR18][R6.64], R13 ;  /* 0x0000000d06005986 */ /* 0x0005e2000c101112 */
[----:B------:R-:W-:Y:S02]  /*9030*/  SHF.R.S32.HI R15, RZ, 0x8, R15 ;  /* 0x00000008ff0f7819 */ /* 0x000fe4000001140f */
[----:B-1----:R-:W-:Y:S01]  /*9040*/  ISETP.GE.AND P4, PT, R10, UR4, PT ;  /* 0x000000040a007c0c */ /* 0x002fe2000bf86270 */
[----:B------:R-:W1:Y:S01]  /*9050*/  LDCU UR4, c[0x0][0x39c] ;  /* 0x00007380ff0477ac */ /* 0x000e620008000800 */
[C---:B------:R-:W-:Y:S01]  /*9060*/  IADD3 R10, P6, PT, R12.reuse, R69, RZ ;  /* 0x000000450c0a7210 */ /* 0x040fe20007fde0ff */
[----:B------:R-:W-:Y:S01]  /*9070*/  VIADD R12, R12, UR21 ;  /* 0x000000150c0c7c36 */ /* 0x000fe20008000000 */
[----:B------:R-:W-:Y:S01]  /*9080*/  ISETP.LT.AND P5, PT, R2, UR12, !P3 ;  /* 0x0000000c02007c0c */ /* 0x000fe2000dfa1270 */
[----:B------:R-:W0:Y:S01]  /*9090*/  LDCU UR12, c[0x0][0x398] ;  /* 0x00007300ff0c77ac */ /* 0x000e220008000800 */
[----:B-----5:R-:W-:Y:S01]  /*90a0*/  ISETP.LT.AND P3, PT, R3, UR8, !P3 ;  /* 0x0000000803007c0c */ /* 0x020fe2000df61270 */
[----:B------:R-:W-:Y:S01]  /*90b0*/  IMAD.X R11, R16, 0x1, R5, P6 ;  /* 0x00000001100b7824 */ /* 0x000fe200030e0605 */
[----:B----4-:R-:W-:Y:S01]  /*90c0*/  SHF.R.S32.HI R9, RZ, 0x1f, R12 ;  /* 0x0000001fff097819 */ /* 0x010fe2000001140c */
[----:B------:R-:W4:Y:S01]  /*90d0*/  LDCU UR8, c[0x0][0x398] ;  /* 0x00007300ff0877ac */ /* 0x000f220008000800 */
[----:B--2---:R-:W-:-:S02]  /*90e0*/  IADD3 R6, P6, PT, R12, R4, RZ ;  /* 0x000000040c067210 */ /* 0x004fc40007fde0ff */
[----:B------:R2:W-:Y:S01]  /*90f0*/  @P2 STG.E.U8 desc[UR18][R10.64], R15 ;  /* 0x0000000f0a002986 */ /* 0x0005e2000c101112 */
[C---:B------:R-:W-:Y:S01]  /*9100*/  IADD3 R8, P2, PT, R12.reuse, R69, RZ ;  /* 0x000000450c087210 */ /* 0x040fe20007f5e0ff */
[----:B------:R-:W-:Y:S01]  /*9110*/  VIADD R12, R12, UR21 ;  /* 0x000000150c0c7c36 */ /* 0x000fe20008000000 */
[----:B------:R-:W-:Y:S01]  /*9120*/  PRMT R13, R51, 0x9910, RZ ;  /* 0x00009910330d7816 */ /* 0x000fe200000000ff */
[----:B------:R-:W-:Y:S01]  /*9130*/  IMAD.X R7, R9, 0x1, R68, P6 ;  /* 0x0000000109077824 */ /* 0x000fe200030e0644 */
[----:B------:R-:W-:Y:S01]  /*9140*/  F2FP.SATFINITE.E4M3.F32.PACK_AB_MERGE_C R123, R123, R122, RZ ;  /* 0x0000007a7b7b723e */ /* 0x000fe200048070ff */
[----:B------:R-:W-:Y:S01]  /*9150*/  IMAD.X R9, R9, 0x1, R5, P2 ;  /* 0x0000000109097824 */ /* 0x000fe200010e0605 */
[----:B-1----:R-:W-:Y:S01]  /*9160*/  ISETP.GE.AND P6, PT, R14, UR4, PT ;  /* 0x000000040e007c0c */ /* 0x002fe2000bfc6270 */
[----:B------:R-:W1:Y:S01]  /*9170*/  LDCU UR4, c[0x0][0x39c] ;  /* 0x00007380ff0477ac */ /* 0x000e620008000800 */
[----:B------:R-:W-:Y:S01]  /*9180*/  @P5 STG.E.U8 desc[UR18][R6.64], R51 ;  /* 0x0000003306005986 */ /* 0x000fe2000c101112 */
[----:B------:R-:W-:Y:S01]  /*9190*/  SHF.R.S32.HI R14, RZ, 0x1f, R12 ;  /* 0x0000001fff0e7819 */ /* 0x000fe2000001140c */
[----:B--2---:R-:W-:-:S02]  /*91a0*/  VIADD R11, R0, 0x33 ;  /* 0x00000033000b7836 */ /* 0x004fc40000000000 */
[----:B------:R2:W-:Y:S01]  /*91b0*/  @P3 STG.E.U8 desc[UR18][R8.64], R115 ;  /* 0x0000007308003986 */ /* 0x0005e2000c101112 */
[----:B---3--:R-:W-:Y:S01]  /*91c0*/  ISETP.LT.AND P3, PT, R2, UR6, !P1 ;  /* 0x0000000602007c0c */ /* 0x008fe2000cf61270 */
[----:B------:R-:W3:Y:S01]  /*91d0*/  LDCU UR6, c[0x0][0x39c] ;  /* 0x00007380ff0677ac */ /* 0x000ee20008000800 */
[----:B------:R-:W-:Y:S02]  /*91e0*/  IADD3 R10, P5, PT, R12, R4, RZ ;  /* 0x000000040c0a7210 */ /* 0x000fe40007fbe0ff */
[----:B----4-:R-:W-:Y:S01]  /*91f0*/  ISETP.LT.AND P1, PT, R3, UR8, !P1 ;  /* 0x0000000803007c0c */ /* 0x010fe2000cf21270 */
[----:B------:R-:W4:Y:S01]  /*9200*/  LDCU UR8, c[0x0][0x398] ;  /* 0x00007300ff0877ac */ /* 0x000f220008000800 */
[----:B------:R-:W-:Y:S02]  /*9210*/  SHF.R.S32.HI R13, RZ, 0x8, R13 ;  /* 0x00000008ff0d7819 */ /* 0x000fe4000001140d */
[----:B------:R-:W-:Y:S02]  /*9220*/  PRMT R15, R115, 0x9910, RZ ;  /* 0x00009910730f7816 */ /* 0x000fe400000000ff */
[----:B------:R-:W-:Y:S01]  /*9230*/  F2FP.SATFINITE.E4M3.F32.PACK_AB_MERGE_C R61, R61, R60, RZ ;  /* 0x0000003c3d3d723e */ /* 0x000fe200048070ff */
[----:B--2---:R-:W-:Y:S01]  /*9240*/  VIADD R9, R0, 0x34 ;  /* 0x0000003400097836 */ /* 0x004fe20000000000 */
[----:B-1----:R-:W-:Y:S01]  /*9250*/  ISETP.GE.AND P2, PT, R11, UR4, PT ;  /* 0x000000040b007c0c */ /* 0x002fe2000bf46270 */
[----:B------:R-:W-:Y:S01]  /*9260*/  IMAD.X R11, R14, 0x1, R68, P5 ;  /* 0x000000010e0b7824 */ /* 0x000fe200028e0644 */
[C---:B------:R-:W-:Y:S01]  /*9270*/  IADD3 R6, P5, PT, R12.reuse, R69, RZ ;  /* 0x000000450c067210 */ /* 0x040fe20007fbe0ff */
[----:B------:R-:W-:Y:S01]  /*9280*/  VIADD R12, R12, UR21 ;  /* 0x000000150c0c7c36 */ /* 0x000fe20008000000 */
[----:B------:R-:W-:Y:S01]  /*9290*/  SHF.R.S32.HI R15, RZ, 0x8, R15 ;  /* 0x00000008ff0f7819 */ /* 0x000fe2000001140f */
[----:B------:R-:W1:Y:S01]  /*92a0*/  LDCU UR4, c[0x0][0x39c] ;  /* 0x00007380ff0477ac */ /* 0x000e620008000800 */
[----:B------:R2:W-:Y:S01]  /*92b0*/  @P3 STG.E.U8 desc[UR18][R10.64], R13 ;  /* 0x0000000d0a003986 */ /* 0x0005e2000c101112 */
[----:B0-----:R-:W-:Y:S01]  /*92c0*/  ISETP.LT.AND P3, PT, R2, UR10, !P0 ;  /* 0x0000000a02007c0c */ /* 0x001fe2000c761270 */
[----:B------:R-:W-:Y:S01]  /*92d0*/  IMAD.X R7, R14, 0x1, R5, P5 ;  /* 0x000000010e077824 */ /* 0x000fe200028e0605 */
[----:B------:R-:W-:Y:S01]  /*92e0*/  SHF.R.S32.HI R14, RZ, 0x1f, R12 ;  /* 0x0000001fff0e7819 */ /* 0x000fe2000001140c */
[----:B------:R-:W0:Y:S01]  /*92f0*/  LDCU UR10, c[0x0][0x398] ;  /* 0x00007300ff0a77ac */ /* 0x000e220008000800 */
[----:B------:R-:W-:-:S02]  /*9300*/  IADD3 R8, P5, PT, R12, R4, RZ ;  /* 0x000000040c087210 */ /* 0x000fc40007fbe0ff */
[----:B------:R5:W-:Y:S01]  /*9310*/  @P1 STG.E.U8 desc[UR18][R6.64], R15 ;  /* 0x0000000f06001986 */ /* 0x000be2000c101112 */
[----:B---3--:R-:W-:Y:S01]  /*9320*/  ISETP.GE.AND P1, PT, R9, UR6, PT ;  /* 0x0000000609007c0c */ /* 0x008fe2000bf26270 */
[----:B------:R-:W3:Y:S01]  /*9330*/  LDCU UR6, c[0x0][0x398] ;  /* 0x00007300ff0677ac */ /* 0x000ee20008000800 */
[----:B------:R-:W-:Y:S01]  /*9340*/  IMAD.X R9, R14, 0x1, R68, P5 ;  /* 0x000000010e097824 */ /* 0x000fe200028e0644 */
[----:B------:R-:W-:Y:S02]  /*9350*/  ISETP.LT.AND P0, PT, R3, UR12, !P0 ;  /* 0x0000000c03007c0c */ /* 0x000fe4000c701270 */
[----:B----4-:R-:W-:Y:S01]  /*9360*/  ISETP.LT.AND P5, PT, R2, UR8, !P4 ;  /* 0x0000000802007c0c */ /* 0x010fe2000e7a1270 */
[----:B------:R-:W4:Y:S01]  /*9370*/  LDCU UR8, c[0x0][0x398] ;  /* 0x00007300ff0877ac */ /* 0x000f220008000800 */
[----:B------:R0:W-:Y:S01]  /*9380*/  @P3 STG.E.U8 desc[UR18][R8.64], R53 ;  /* 0x0000003508003986 */ /* 0x0001e2000c101112 */
[C---:B--2---:R-:W-:Y:S01]  /*9390*/  IADD3 R10, P3, PT, R12.reuse, R69, RZ ;  /* 0x000000450c0a7210 */ /* 0x044fe20007f7e0ff */
[----:B------:R-:W-:Y:S01]  /*93a0*/  VIADD R12, R12, UR21 ;  /* 0x000000150c0c7c36 */ /* 0x000fe20008000000 */
[----:B------:R-:W-:Y:S01]  /*93b0*/  PRMT R13, R53, 0x9910, RZ ;  /* 0x00009910350d7816 */ /* 0x000fe200000000ff */
[----:B-----5:R-:W-:Y:S01]  /*93c0*/  VIADD R7, R0, 0x35 ;  /* 0x0000003500077836 */ /* 0x020fe20000000000 */
[----:B------:R-:W-:Y:S01]  /*93d0*/  PRMT R15, R117, 0x9910, RZ ;  /* 0x00009910750f7816 */ /* 0x000fe200000000ff */
[----:B------:R-:W-:Y:S01]  /*93e0*/  IMAD.X R11, R14, 0x1, R5, P3 ;  /* 0x000000010e0b7824 */ /* 0x000fe200018e0605 */
[----:B------:R-:W-:-:S02]  /*93f0*/  SHF.R.S32.HI R14, RZ, 0x1f, R12 ;  /* 0x0000001fff0e7819 */ /* 0x000fc4000001140c */
[----:B------:R-:W-:Y:S02]  /*9400*/  IADD3 R6, P3, PT, R12, R4, RZ ;  /* 0x000000040c067210 */ /* 0x000fe40007f7e0ff */
[----:B------:R2:W-:Y:S01]  /*9410*/  @P0 STG.E.U8 desc[UR18][R10.64], R117 ;  /* 0x000000750a000986 */ /* 0x0005e2000c101112 */
[----:B-1----:R-:W-:Y:S01]  /*9420*/  ISETP.GE.AND P0, PT, R7, UR4, PT ;  /* 0x0000000407007c0c */ /* 0x002fe2000bf06270 */
[----:B------:R-:W1:Y:S01]  /*9430*/  LDCU UR4, c[0x0][0x398] ;  /* 0x00007300ff0477ac */ /* 0x000e620008000800 */
[----:B------:R-:W-:Y:S01]  /*9440*/  IMAD.X R7, R14, 0x1, R68, P3 ;  /* 0x000000010e077824 */ /* 0x000fe200018e0644 */
[----:B---3--:R-:W-:Y:S02]  /*9450*/  ISETP.LT.AND P3, PT, R3, UR6, !P4 ;  /* 0x0000000603007c0c */ /* 0x008fe4000e761270 */
[C---:B0-----:R-:W-:Y:S01]  /*9460*/  IADD3 R8, P4, PT, R12.reuse, R69, RZ ;  /* 0x000000450c087210 */ /* 0x041fe20007f9e0ff */
[----:B------:R-:W0:Y:S01]  /*9470*/  LDCU UR6, c[0x0][0x398] ;  /* 0x00007300ff0677ac */ /* 0x000e220008000800 */
[----:B------:R-:W-:Y:S01]  /*9480*/  SHF.R.S32.HI R13, RZ, 0x8, R13 ;  /* 0x00000008ff0d7819 */ /* 0x000fe2000001140d */
[----:B------:R-:W-:Y:S01]  /*9490*/  VIADD R12, R12, UR21 ;  /* 0x000000150c0c7c36 */ /* 0x000fe20008000000 */
[----:B------:R-:W-:Y:S01]  /*94a0*/  SHF.R.S32.HI R15, RZ, 0x8, R15 ;  /* 0x00000008ff0f7819 */ /* 0x000fe2000001140f */
[----:B------:R-:W-:Y:S01]  /*94b0*/  IMAD.X R9, R14, 0x1, R5, P4 ;  /* 0x000000010e097824 */ /* 0x000fe200020e0605 */
[----:B------:R-:W-:Y:S01]  /*94c0*/  PRMT R16, R61, 0x9910, RZ ;  /* 0x000099103d107816 */ /* 0x000fe200000000ff */
[----:B--2---:R-:W-:Y:S01]  /*94d0*/  VIADD R11, R0, 0x36 ;  /* 0x00000036000b7836 */ /* 0x004fe20000000000 */
[----:B------:R2:W-:Y:S01]  /*94e0*/  @P5 STG.E.U8 desc[UR18][R6.64], R13 ;  /* 0x0000000d06005986 */ /* 0x0005e2000c101112 */
[----:B------:R-:W-:-:S02]  /*94f0*/  ISETP.LT.AND P5, PT, R2, UR10, !P6 ;  /* 0x0000000a02007c0c */ /* 0x000fc4000f7a1270 */
[----:B------:R-:W-:Y:S01]  /*9500*/  SHF.R.S32.HI R14, RZ, 0x1f, R12 ;  /* 0x0000001fff0e7819 */ /* 0x000fe2000001140c */
[----:B------:R3:W-:Y:S01]  /*9510*/  @P3 STG.E.U8 desc[UR18][R8.64], R15 ;  /* 0x0000000f08003986 */ /* 0x0007e2000c101112 */
[----:B------:R-:W-:Y:S02]  /*9520*/  IADD3 R10, P4, PT, R12, R4, RZ ;  /* 0x000000040c0a7210 */ /* 0x000fe40007f9e0ff */
[----:B------:R-:W-:Y:S01]  /*9530*/  ISETP.GE.AND P3, PT, R11, UR5, PT ;  /* 0x000000050b007c0c */ /* 0x000fe2000bf66270 */
[----:B------:R-:W5:Y:S01]  /*9540*/  LDCU UR5, c[0x0][0x398] ;  /* 0x00007300ff0577ac */ /* 0x000f620008000800 */
[----:B------:R-:W-:Y:S01]  /*9550*/  F2FP.SATFINITE.E4M3.F32.PACK_AB_MERGE_C R125, R125, R124, RZ ;  /* 0x0000007c7d7d723e */ /* 0x000fe200048070ff */
[----:B------:R-:W-:Y:S01]  /*9560*/  IMAD.X R11, R14, 0x1, R68, P4 ;  /* 0x000000010e0b7824 */ /* 0x000fe200020e0644 */
[----:B-1----:R-:W-:Y:S01]  /*9570*/  ISETP.LT.AND P4, PT, R3, UR4, !P6 ;  /* 0x0000000403007c0c */ /* 0x002fe2000f781270 */
[----:B------:R-:W1:Y:S01]  /*9580*/  LDCU UR4, c[0x0][0x398] ;  /* 0x00007300ff0477ac */ /* 0x000e620008000800 */
[C---:B--2---:R-:W-:Y:S01]  /*9590*/  IADD3 R6, P6, PT, R12.reuse, R69, RZ ;  /* 0x000000450c067210 */ /* 0x044fe20007fde0ff */
[----:B------:R-:W-:Y:S01]  /*95a0*/  VIADD R12, R12, UR21 ;  /* 0x000000150c0c7c36 */ /* 0x000fe20008000000 */
[----:B------:R2:W-:Y:S01]  /*95b0*/  @P5 STG.E.U8 desc[UR18][R10.64], R55 ;  /* 0x000000370a005986 */ /* 0x0005e2000c101112 */
[----:B0-----:R-:W-:Y:S01]  /*95c0*/  ISETP.LT.AND P5, PT, R2, UR6, !P2 ;  /* 0x0000000602007c0c */ /* 0x001fe2000d7a1270 */
[----:B---3--:R-:W-:Y:S01]  /*95d0*/  VIADD R9, R0, 0x37 ;  /* 0x0000003700097836 */ /* 0x008fe20000000000 */
[----:B------:R-:W0:Y:S01]  /*95e0*/  LDCU UR6, c[0x0][0x398] ;  /* 0x00007300ff0677ac */ /* 0x000e220008000800 */
[----:B------:R-:W-:Y:S01]  /*95f0*/  IMAD.X R7, R14, 0x1, R5, P6 ;  /* 0x000000010e077824 */ /* 0x000fe200030e0605 */
[----:B------:R-:W-:-:S02]  /*9600*/  SHF.R.S32.HI R14, RZ, 0x1f, R12 ;  /* 0x0000001fff0e7819 */ /* 0x000fc4000001140c */
[-C--:B------:R-:W-:Y:S02]  /*9610*/  IADD3 R8, P6, PT, R12, R4.reuse, RZ ;  /* 0x000000040c087210 */ /* 0x080fe40007fde0ff */
[----:B------:R-:W-:Y:S01]  /*9620*/  PRMT R13, R55, 0x9910, RZ ;  /* 0x00009910370d7816 */ /* 0x000fe200000000ff */
[----:B------:R3:W-:Y:S01]  /*9630*/  @P4 STG.E.U8 desc[UR18][R6.64], R119 ;  /* 0x0000007706004986 */ /* 0x0007e2000c101112 */
[----:B------:R-:W-:Y:S01]  /*9640*/  ISETP.GE.AND P4, PT, R9, UR7, PT ;  /* 0x0000000709007c0c */ /* 0x000fe2000bf86270 */
[----:B------:R-:W-:Y:S01]  /*9650*/  IMAD.X R9, R14, 0x1, R68, P6 ;  /* 0x000000010e097824 */ /* 0x000fe200030e0644 */
[----:B-----5:R-:W-:Y:S01]  /*9660*/  ISETP.LT.AND P2, PT, R3, UR5, !P2 ;  /* 0x0000000503007c0c */ /* 0x020fe2000d741270 */
[----:B------:R-:W5:Y:S01]  /*9670*/  LDCU UR5, c[0x0][0x398] ;  /* 0x00007300ff0577ac */ /* 0x000f620008000800 */
[----:B------:R-:W-:Y:S02]  /*9680*/  SHF.R.S32.HI R13, RZ, 0x8, R13 ;  /* 0x00000008ff0d7819 */ /* 0x000fe4000001140d */
[CC--:B--2---:R-:W-:Y:S01]  /*9690*/  IADD3 R10, P6, PT, R12.reuse, R69.reuse, RZ ;  /* 0x000000450c0a7210 */ /* 0x0c4fe20007fde0ff */
[----:B------:R-:W-:Y:S01]  /*96a0*/  VIADD R12, R12, UR21 ;  /* 0x000000150c0c7c36 */ /* 0x000fe20008000000 */
[----:B------:R-:W-:Y:S01]  /*96b0*/  PRMT R15, R119, 0x9910, RZ ;  /* 0x00009910770f7816 */ /* 0x000fe200000000ff */
[----:B------:R2:W-:Y:S01]  /*96c0*/  @P5 STG.E.U8 desc[UR18][R8.64], R13 ;  /* 0x0000000d08005986 */ /* 0x0005e2000c101112 */
[----:B-1----:R-:W-:Y:S01]  /*96d0*/  ISETP.LT.AND P5, PT, R2, UR4, !P1 ;  /* 0x0000000402007c0c */ /* 0x002fe2000cfa1270 */
[----:B------:R-:W-:Y:S01]  /*96e0*/  IMAD.X R11, R14, 0x1, R5, P6 ;  /* 0x000000010e0b7824 */ /* 0x000fe200030e0605 */
[----:B------:R-:W-:Y:S01]  /*96f0*/  SHF.R.S32.HI R15, RZ, 0x8, R15 ;  /* 0x00000008ff0f7819 */ /* 0x000fe2000001140f */
[----:B---3--:R-:W-:Y:S01]  /*9700*/  VIADD R7, R0, 0x38 ;  /* 0x0000003800077836 */ /* 0x008fe20000000000 */
[----:B------:R-:W-:Y:S01]  /*9710*/  SHF.R.S32.HI R14, RZ, 0x1f, R12 ;  /* 0x0000001fff0e7819 */ /* 0x000fe2000001140c */
[----:B------:R-:W1:Y:S01]  /*9720*/  LDCU UR4, c[0x0][0x398] ;  /* 0x00007300ff0477ac */ /* 0x000e620008000800 */
[-C--:B------:R-:W-:Y:S01]  /*9730*/  IADD3 R6, P6, PT, R12, R4.reuse, RZ ;  /* 0x000000040c067210 */ /* 0x080fe20007fde0ff */
[----:B------:R3:W-:Y:S01]  /*9740*/  @P2 STG.E.U8 desc[UR18][R10.64], R15 ;  /* 0x0000000f0a002986 */ /* 0x0007e2000c101112 */
[----:B------:R-:W-:Y:S01]  /*9750*/  ISETP.GE.AND P2, PT, R7, UR29, PT ;  /* 0x0000001d07007c0c */ /* 0x000fe2000bf46270 */
[----:B------:R-:W4:Y:S01]  /*9760*/  LDCU UR7, c[0x0][0x398] ;  /* 0x00007300ff0777ac */ /* 0x000f220008000800 */
[----:B0-----:R-:W-:Y:S01]  /*9770*/  ISETP.LT.AND P1, PT, R3, UR6, !P1 ;  /* 0x0000000603007c0c */ /* 0x001fe2000cf21270 */
[----:B------:R-:W-:Y:S01]  /*9780*/  IMAD.X R7, R14, 0x1, R68, P6 ;  /* 0x000000010e077824 */ /* 0x000fe200030e0644 */
[C---:B--2---:R-:W-:Y:S01]  /*9790*/  IADD3 R8, P6, PT, R12.reuse, R69, RZ ;  /* 0x000000450c087210 */ /* 0x044fe20007fde0ff */
[----:B------:R-:W0:Y:S01]  /*97a0*/  LDCU UR6, c[0x0][0x398] ;  /* 0x00007300ff0677ac */ /* 0x000e220008000800 */
[----:B------:R-:W-:Y:S01]  /*97b0*/  VIADD R12, R12, UR21 ;  /* 0x000000150c0c7c36 */ /* 0x000fe20008000000 */
[----:B------:R-:W-:Y:S01]  /*97c0*/  PRMT R13, R57, 0x9910, RZ ;  /* 0x00009910390d7816 */ /* 0x000fe200000000ff */
[----:B------:R2:W-:Y:S01]  /*97d0*/  @P5 STG.E.U8 desc[UR18][R6.64], R57 ;  /* 0x0000003906005986 */ /* 0x0005e2000c101112 */
[----:B-----5:R-:W-:Y:S01]  /*97e0*/  ISETP.LT.AND P5, PT, R2, UR5, !P0 ;  /* 0x0000000502007c0c */ /* 0x020fe2000c7a1270 */
[----:B------:R-:W-:Y:S01]  /*97f0*/  IMAD.X R9, R14, 0x1, R5, P6 ;  /* 0x000000010e097824 */ /* 0x000fe200030e0605 */
[----:B------:R-:W-:Y:S01]  /*9800*/  SHF.R.S32.HI R14, RZ, 0x1f, R12 ;  /* 0x0000001fff0e7819 */ /* 0x000fe2000001140c */
[----:B---3--:R-:W-:Y:S01]  /*9810*/  VIADD R11, R0, 0x39 ;  /* 0x00000039000b7836 */ /* 0x008fe20000000000 */
[----:B------:R-:W-:Y:S01]  /*9820*/  IADD3 R10, P6, PT, R12, R4, RZ ;  /* 0x000000040c0a7210 */ /* 0x000fe20007fde0ff */
[----:B------:R-:W3:Y:S01]  /*9830*/  LDCU UR5, c[0x0][0x398] ;  /* 0x00007300ff0577ac */ /* 0x000ee20008000800 */
[----:B------:R5:W-:Y:S01]  /*9840*/  @P1 STG.E.U8 desc[UR18][R8.64], R121 ;  /* 0x0000007908001986 */ /* 0x000be2000c101112 */
[----:B-1----:R-:W-:-:S02]  /*9850*/  ISETP.LT.AND P0, PT, R3, UR4, !P0 ;  /* 0x0000000403007c0c */ /* 0x002fc4000c701270 */
[----:B------:R-:W-:Y:S01]  /*9860*/  ISETP.GE.AND P1, PT, R11, UR27, PT ;  /* 0x0000001b0b007c0c */ /* 0x000fe2000bf26270 */
[----:B------:R-:W-:Y:S01]  /*9870*/  IMAD.X R11, R14, 0x1, R68, P6 ;  /* 0x000000010e0b7824 */ /* 0x000fe200030e0644 */
[----:B------:R-:W-:Y:S01]  /*9880*/  SHF.R.S32.HI R13, RZ, 0x8, R13 ;  /* 0x00000008ff0d7819 */ /* 0x000fe2000001140d */
[----:B------:R-:W1:Y:S01]  /*9890*/  LDCU UR4, c[0x0][0x398] ;  /* 0x00007300ff0477ac */ /* 0x000e620008000800 */
[C---:B--2---:R-:W-:Y:S01]  /*98a0*/  IADD3 R6, P6, PT, R12.reuse, R69, RZ ;  /* 0x000000450c067210 */ /* 0x044fe20007fde0ff */
[----:B------:R-:W-:Y:S01]  /*98b0*/  VIADD R12, R12, UR21 ;  /* 0x000000150c0c7c36 */ /* 0x000fe20008000000 */
[----:B------:R-:W-:Y:S01]  /*98c0*/  PRMT R15, R121, 0x9910, RZ ;  /* 0x00009910790f7816 */ /* 0x000fe200000000ff */
[----:B------:R2:W-:Y:S01]  /*98d0*/  @P5 STG.E.U8 desc[UR18][R10.64], R13 ;  /* 0x0000000d0a005986 */ /* 0x0005e2000c101112 */
[----:B0-----:R-:W-:Y:S01]  /*98e0*/  ISETP.LT.AND P5, PT, R2, UR6, !P3 ;  /* 0x0000000602007c0c */ /* 0x001fe2000dfa1270 */
[----:B------:R-:W-:Y:S01]  /*98f0*/  IMAD.X R7, R14, 0x1, R5, P6 ;  /* 0x000000010e077824 */ /* 0x000fe200030e0605 */
[----:B------:R-:W-:Y:S01]  /*9900*/  SHF.R.S32.HI R15, RZ, 0x8, R15 ;  /* 0x00000008ff0f7819 */ /* 0x000fe2000001140f */
[----:B-----5:R-:W-:Y:S01]  /*9910*/  VIADD R9, R0, 0x3a ;  /* 0x0000003a00097836 */ /* 0x020fe20000000000 */
[----:B------:R-:W-:Y:S01]  /*9920*/  SHF.R.S32.HI R14, RZ, 0x1f, R12 ;  /* 0x0000001fff0e7819 */ /* 0x000fe2000001140c */
[----:B------:R-:W0:Y:S01]  /*9930*/  LDCU UR6, c[0x0][0x398] ;  /* 0x00007300ff0677ac */ /* 0x000e220008000800 */
[----:B------:R-:W-:Y:S01]  /*9940*/  IADD3 R8, P6, PT, R12, R4, RZ ;  /* 0x000000040c087210 */ /* 0x000fe20007fde0ff */
[----:B------:R5:W-:Y:S01]  /*9950*/  @P0 STG.E.U8 desc[UR18][R6.64], R15 ;  /* 0x0000000f06000986 */ /* 0x000be2000c101112 */
[----:B------:R-:W-:-:S02]  /*9960*/  ISETP.GE.AND P0, PT, R9, UR25, PT ;  /* 0x0000001909007c0c */ /* 0x000fc4000bf06270 */
[----:B---3--:R-:W-:Y:S01]  /*9970*/  ISETP.LT.AND P3, PT, R3, UR5, !P3 ;  /* 0x0000000503007c0c */ /* 0x008fe2000df61270 */
[----:B------:R-:W-:Y:S01]  /*9980*/  IMAD.X R9, R14, 0x1, R68, P6 ;  /* 0x000000010e097824 */ /* 0x000fe200030e0644 */
[----:B------:R-:W3:Y:S01]  /*9990*/  LDCU UR5, c[0x0][0x398] ;  /* 0x00007300ff0577ac */ /* 0x000ee20008000800 */
[C---:B--2---:R-:W-:Y:S01]  /*99a0*/  IADD3 R10, P6, PT, R12.reuse, R69, RZ ;  /* 0x000000450c0a7210 */ /* 0x044fe20007fde0ff */
[----:B------:R-:W-:Y:S01]  /*99b0*/  VIADD R12, R12, UR21 ;  /* 0x000000150c0c7c36 */ /* 0x000fe20008000000 */
[----:B------:R-:W-:Y:S01]  /*99c0*/  PRMT R13, R59, 0x9910, RZ ;  /* 0x000099103b0d7816 */ /* 0x000fe200000000ff */
[----:B------:R2:W-:Y:S01]  /*99d0*/  @P5 STG.E.U8 desc[UR18][R8.64], R59 ;  /* 0x0000003b08005986 */ /* 0x0005e2000c101112 */
[----:B-1----:R-:W-:Y:S01]  /*99e0*/  ISETP.LT.AND P5, PT, R2, UR4, !P4 ;  /* 0x0000000402007c0c */ /* 0x002fe2000e7a1270 */
[----:B------:R-:W-:Y:S01]  /*99f0*/  IMAD.X R11, R14, 0x1, R5, P6 ;  /* 0x000000010e0b7824 */ /* 0x000fe200030e0605 */
[----:B------:R-:W-:Y:S01]  /*9a00*/  SHF.R.S32.HI R14, RZ, 0x1f, R12 ;  /* 0x0000001fff0e7819 */ /* 0x000fe2000001140c */
[----:B-----5:R-:W-:Y:S01]  /*9a10*/  VIADD R7, R0, 0x3b ;  /* 0x0000003b00077836 */ /* 0x020fe20000000000 */
[----:B------:R-:W-:Y:S01]  /*9a20*/  IADD3 R6, P6, PT, R12, R4, RZ ;  /* 0x000000040c067210 */ /* 0x000fe20007fde0ff */
[----:B------:R-:W1:Y:S01]  /*9a30*/  LDCU UR4, c[0x0][0x398] ;  /* 0x00007300ff0477ac */ /* 0x000e620008000800 */
[----:B------:R5:W-:Y:S01]  /*9a40*/  @P3 STG.E.U8 desc[UR18][R10.64], R123 ;  /* 0x0000007b0a003986 */ /* 0x000be2000c101112 */
[----:B------:R-:W-:-:S02]  /*9a50*/  SHF.R.S32.HI R13, RZ, 0x8, R13 ;  /* 0x00000008ff0d7819 */ /* 0x000fc4000001140d */
[----:B------:R-:W-:Y:S01]  /*9a60*/  ISETP.GE.AND P3, PT, R7, UR23, PT ;  /* 0x0000001707007c0c */ /* 0x000fe2000bf66270 */
[----:B------:R-:W-:Y:S01]  /*9a70*/  IMAD.X R7, R14, 0x1, R68, P6 ;  /* 0x000000010e077824 */ /* 0x000fe200030e0644 */
[----:B0-----:R-:W-:Y:S01]  /*9a80*/  ISETP.LT.AND P4, PT, R3, UR6, !P4 ;  /* 0x0000000603007c0c */ /* 0x001fe2000e781270 */
[----:B------:R-:W0:Y:S01]  /*9a90*/  LDCU UR6, c[0x0][0x398] ;  /* 0x00007300ff0677ac */ /* 0x000e220008000800 */
[C---:B--2---:R-:W-:Y:S01]  /*9aa0*/  IADD3 R8, P6, PT, R12.reuse, R69, RZ ;  /* 0x000000450c087210 */ /* 0x044fe20007fde0ff */
[----:B------:R-:W-:Y:S01]  /*9ab0*/  VIADD R12, R12, UR21 ;  /* 0x000000150c0c7c36 */ /* 0x000fe20008000000 */
[----:B------:R2:W-:Y:S01]  /*9ac0*/  @P5 STG.E.U8 desc[UR18][R6.64], R13 ;  /* 0x0000000d06005986 */ /* 0x0005e2000c101112 */
[----:B------:R-:W-:Y:S02]  /*9ad0*/  PRMT R15, R123, 0x9910, RZ ;  /* 0x000099107b0f7816 */ /* 0x000fe400000000ff */
[----:B---3--:R-:W-:Y:S01]  /*9ae0*/  ISETP.LT.AND P5, PT, R2, UR5, !P2 ;  /* 0x0000000502007c0c */ /* 0x008fe2000d7a1270 */
[----:B------:R-:W-:Y:S01]  /*9af0*/  IMAD.X R9, R14, 0x1, R5, P6 ;  /* 0x000000010e097824 */ /* 0x000fe200030e0605 */
[----:B------:R-:W-:Y:S01]  /*9b00*/  SHF.R.S32.HI R14, RZ, 0x1f, R12 ;  /* 0x0000001fff0e7819 */ /* 0x000fe2000001140c */
[----:B------:R-:W3:Y:S01]  /*9b10*/  LDCU UR5, c[0x0][0x398] ;  /* 0x00007300ff0577ac */ /* 0x000ee20008000800 */
[----:B-----5:R-:W-:-:S02]  /*9b20*/  IADD3 R10, P6, PT, R12, R4, RZ ;  /* 0x000000040c0a7210 */ /* 0x020fc40007fde0ff */
[----:B------:R-:W-:Y:S02]  /*9b30*/  SHF.R.S32.HI R15, RZ, 0x8, R15 ;  /* 0x00000008ff0f7819 */ /* 0x000fe4000001140f */
[C---:B-1----:R-:W-:Y:S01]  /*9b40*/  ISETP.LT.AND P2, PT, R3.reuse, UR4, !P2 ;  /* 0x0000000403007c0c */ /* 0x042fe2000d741270 */
[----:B--2---:R-:W-:Y:S01]  /*9b50*/  VIADD R6, R0, 0x3c ;  /* 0x0000003c00067836 */ /* 0x004fe20000000000 */
[----:B------:R-:W1:Y:S01]  /*9b60*/  LDCU UR4, c[0x0][0x398] ;  /* 0x00007300ff0477ac */ /* 0x000e620008000800 */
[----:B------:R-:W-:Y:S01]  /*9b70*/  IMAD.X R11, R14, 0x1, R68, P6 ;  /* 0x000000010e0b7824 */ /* 0x000fe200030e0644 */
[----:B------:R2:W-:Y:S01]  /*9b80*/  @P4 STG.E.U8 desc[UR18][R8.64], R15 ;  /* 0x0000000f08004986 */ /* 0x0005e2000c101112 */
[----:B------:R-:W-:Y:S01]  /*9b90*/  VIADD R13, R12, UR21 ;  /* 0x000000150c0d7c36 */ /* 0x000fe20008000000 */
[----:B------:R-:W-:Y:S02]  /*9ba0*/  ISETP.GE.AND P4, PT, R6, UR17, PT ;  /* 0x0000001106007c0c */ /* 0x000fe4000bf86270 */
[----:B------:R-:W-:Y:S01]  /*9bb0*/  IADD3 R6, P6, PT, R12, R69, RZ ;  /* 0x000000450c067210 */ /* 0x000fe20007fde0ff */
[----:B------:R5:W-:Y:S01]  /*9bc0*/  @P5 STG.E.U8 desc[UR18][R10.64], R61 ;  /* 0x0000003d0a005986 */ /* 0x000be2000c101112 */
[----:B0-----:R-:W-:Y:S01]  /*9bd0*/  ISETP.LT.AND P5, PT, R2, UR6, !P1 ;  /* 0x0000000602007c0c */ /* 0x001fe2000cfa1270 */
[----:B------:R-:W0:Y:S01]  /*9be0*/  LDCU UR6, c[0x0][0x398] ;  /* 0x00007300ff0677ac */ /* 0x000e220008000800 */
[----:B------:R-:W-:Y:S01]  /*9bf0*/  SHF.R.S32.HI R12, RZ, 0x1f, R13 ;  /* 0x0000001fff0c7819 */ /* 0x000fe2000001140d */
[----:B------:R-:W-:Y:S01]  /*9c00*/  IMAD.X R7, R14, 0x1, R5, P6 ;  /* 0x000000010e077824 */ /* 0x000fe200030e0605 */
[----:B---3--:R-:W-:Y:S01]  /*9c10*/  ISETP.LT.AND P1, PT, R3, UR5, !P1 ;  /* 0x0000000503007c0c */ /* 0x008fe2000cf21270 */
[----:B------:R-:W3:Y:S01]  /*9c20*/  LDCU UR5, c[0x0][0x398] ;  /* 0x00007300ff0577ac */ /* 0x000ee20008000800 */
[----:B--2---:R-:W-:Y:S01]  /*9c30*/  IADD3 R8, P6, PT, R13, R4, RZ ;  /* 0x000000040d087210 */ /* 0x004fe20007fde0ff */
[----:B------:R-:W-:Y:S01]  /*9c40*/  IMAD.MOV.U32 R15, RZ, RZ, R16 ;  /* 0x000000ffff0f7224 */ /* 0x000fe200078e0010 */
[----:B------:R2:W-:Y:S01]  /*9c50*/  @P2 STG.E.U8 desc[UR18][R6.64], R125 ;  /* 0x0000007d06002986 */ /* 0x0005e2000c101112 */
[----:B------:R-:W-:Y:S01]  /*9c60*/  PRMT R17, R125, 0x9910, RZ ;  /* 0x000099107d117816 */ /* 0x000fe200000000ff */
[C---:B------:R-:W-:Y:S01]  /*9c70*/  VIADD R14, R0.reuse, 0x3e ;  /* 0x0000003e000e7836 */ /* 0x040fe20000000000 */
[----:B------:R-:W-:Y:S01]  /*9c80*/  F2FP.SATFINITE.E4M3.F32.PACK_AB_MERGE_C R63, R63, R62, RZ ;  /* 0x0000003e3f3f723e */ /* 0x000fe200048070ff */
[----:B-----5:R-:W-:Y:S01]  /*9c90*/  VIADD R10, R0, 0x3d ;  /* 0x0000003d000a7836 */ /* 0x020fe20000000000 */
[----:B------:R-:W-:Y:S01]  /*9ca0*/  SHF.R.S32.HI R15, RZ, 0x8, R15 ;  /* 0x00000008ff0f7819 */ /* 0x000fe2000001140f */
[----:B------:R-:W-:Y:S01]  /*9cb0*/  IMAD.X R9, R12, 0x1, R68, P6 ;  /* 0x000000010c097824 */ /* 0x000fe200030e0644 */
[----:B------:R-:W-:-:S02]  /*9cc0*/  SHF.R.S32.HI R17, RZ, 0x8, R17 ;  /* 0x00000008ff117819 */ /* 0x000fc40000011411 */
[----:B------:R-:W-:Y:S02]  /*9cd0*/  ISETP.GE.AND P2, PT, R10, UR13, PT ;  /* 0x0000000d0a007c0c */ /* 0x000fe4000bf46270 */
[----:B------:R5:W-:Y:S01]  /*9ce0*/  @P5 STG.E.U8 desc[UR18][R8.64], R15 ;  /* 0x0000000f08005986 */ /* 0x000be2000c101112 */
[C---:B------:R-:W-:Y:S01]  /*9cf0*/  IADD3 R10, P6, PT, R13.reuse, R69, RZ ;  /* 0x000000450d0a7210 */ /* 0x040fe20007fde0ff */
[----:B------:R-:W-:Y:S01]  /*9d00*/  VIADD R13, R13, UR21 ;  /* 0x000000150d0d7c36 */ /* 0x000fe20008000000 */
[----:B----4-:R-:W-:Y:S01]  /*9d10*/  ISETP.LT.AND P5, PT, R2, UR7, !P0 ;  /* 0x0000000702007c0c */ /* 0x010fe2000c7a1270 */
[----:B------:R-:W4:Y:S01]  /*9d20*/  LDCU UR7, c[0x0][0x398] ;  /* 0x00007300ff0777ac */ /* 0x000f220008000800 */
[----:B-1----:R-:W-:Y:S01]  /*9d30*/  ISETP.LT.AND P0, PT, R3, UR4, !P0 ;  /* 0x0000000403007c0c */ /* 0x002fe2000c701270 */
[----:B------:R-:W-:Y:S01]  /*9d40*/  IMAD.X R11, R12, 0x1, R5, P6 ;  /* 0x000000010c0b7824 */ /* 0x000fe200030e0605 */
[----:B--2---:R-:W-:Y:S01]  /*9d50*/  IADD3 R6, P6, PT, R13, R4, RZ ;  /* 0x000000040d067210 */ /* 0x004fe20007fde0ff */
[----:B------:R-:W1:Y:S01]  /*9d60*/  LDCU UR4, c[0x0][0x398] ;  /* 0x00007300ff0477ac */ /* 0x000e620008000800 */
[----:B------:R-:W-:-:S02]  /*9d70*/  F2FP.SATFINITE.E4M3.F32.PACK_AB_MERGE_C R127, R127, R126, RZ ;  /* 0x0000007e7f7f723e */ /* 0x000fc400048070ff */
[----:B------:R2:W-:Y:S01]  /*9d80*/  @P1 STG.E.U8 desc[UR18][R10.64], R17 ;  /* 0x000000110a001986 */ /* 0x0005e2000c101112 */
[----:B-----5:R-:W-:Y:S02]  /*9d90*/  SHF.R.S32.HI R9, RZ, 0x1f, R13 ;  /* 0x0000001fff097819 */ /* 0x020fe4000001140d */
[C---:B------:R-:W-:Y:S01]  /*9da0*/  IADD3 R8, P1, PT, R13.reuse, R69, RZ ;  /* 0x000000450d087210 */ /* 0x040fe20007f3e0ff */
[----:B------:R-:W-:Y:S01]  /*9db0*/  VIADD R13, R13, UR21 ;  /* 0x000000150d0d7c36 */ /* 0x000fe20008000000 */
[----:B------:R-:W-:Y:S01]  /*9dc0*/  PRMT R15, R63, 0x9910, RZ ;  /* 0x000099103f0f7816 */ /* 0x000fe200000000ff */
[----:B------:R-:W-:Y:S01]  /*9dd0*/  IMAD.X R7, R9, 0x1, R68, P6 ;  /* 0x0000000109077824 */ /* 0x000fe200030e0644 */
[----:B------:R-:W-:Y:S01]  /*9de0*/  F2FP.SATFINITE.E4M3.F32.PACK_AB_MERGE_C R65, R65, R64, RZ ;  /* 0x000000404141723e */ /* 0x000fe200048070ff */
[----:B------:R-:W-:Y:S01]  /*9df0*/  IMAD.X R9, R9, 0x1, R5, P1 ;  /* 0x0000000109097824 */ /* 0x000fe200008e0605 */
[----:B---3--:R-:W-:Y:S01]  /*9e00*/  ISETP.LT.AND P1, PT, R2, UR5, !P3 ;  /* 0x0000000502007c0c */ /* 0x008fe2000df21270 */
[----:B------:R-:W3:Y:S01]  /*9e10*/  LDCU UR5, c[0x0][0x398] ;  /* 0x00007300ff0577ac */ /* 0x000ee20008000800 */
[----:B------:R5:W-:Y:S01]  /*9e20*/  @P5 STG.E.U8 desc[UR18][R6.64], R63 ;  /* 0x0000003f06005986 */ /* 0x000be2000c101112 */
[----:B--2---:R-:W-:Y:S01]  /*9e30*/  VIADD R11, R0, 0x3f ;  /* 0x0000003f000b7836 */ /* 0x004fe20000000000 */
[----:B------:R-:W-:-:S02]  /*9e40*/  SHF.R.S32.HI R0, RZ, 0x1f, R13 ;  /* 0x0000001fff007819 */ /* 0x000fc4000001140d */
[----:B------:R-:W-:Y:S01]  /*9e50*/  IADD3 R10, P5, PT, R13, R4, RZ ;  /* 0x000000040d0a7210 */ /* 0x000fe20007fbe0ff */
[----:B------:R2:W-:Y:S01]  /*9e60*/  @P0 STG.E.U8 desc[UR18][R8.64], R127 ;  /* 0x0000007f08000986 */ /* 0x0005e2000c101112 */
[----:B-1----:R-:W-:Y:S01]  /*9e70*/  ISETP.LT.AND P3, PT, R3, UR4, !P3 ;  /* 0x0000000403007c0c */ /* 0x002fe2000df61270 */
[----:B------:R-:W1:Y:S01]  /*9e80*/  LDCU UR4, c[0x0][0x398] ;  /* 0x00007300ff0477ac */ /* 0x000e620008000800 */
[----:B------:R-:W-:Y:S01]  /*9e90*/  ISETP.GE.AND P0, PT, R11, UR9, PT ;  /* 0x000000090b007c0c */ /* 0x000fe2000bf06270 */
[----:B------:R-:W-:Y:S01]  /*9ea0*/  IMAD.X R11, R0, 0x1, R68, P5 ;  /* 0x00000001000b7824 */ /* 0x000fe200028e0644 */
[----:B------:R-:W-:Y:S01]  /*9eb0*/  SHF.R.S32.HI R15, RZ, 0x8, R15 ;  /* 0x00000008ff0f7819 */ /* 0x000fe2000001140f */
[----:B------:R-:W1:Y:S01]  /*9ec0*/  LDCU UR9, c[0x0][0x398] ;  /* 0x00007300ff0977ac */ /* 0x000e620008000800 */
[C---:B-----5:R-:W-:Y:S01]  /*9ed0*/  IADD3 R6, P5, PT, R13.reuse, R69, RZ ;  /* 0x000000450d067210 */ /* 0x060fe20007fbe0ff */
[----:B------:R-:W-:Y:S01]  /*9ee0*/  VIADD R13, R13, UR21 ;  /* 0x000000150d0d7c36 */ /* 0x000fe20008000000 */
[----:B------:R-:W-:Y:S01]  /*9ef0*/  PRMT R17, R127, 0x9910, RZ ;  /* 0x000099107f117816 */ /* 0x000fe200000000ff */
[----:B------:R5:W-:Y:S01]  /*9f00*/  @P1 STG.E.U8 desc[UR18][R10.64], R15 ;  /* 0x0000000f0a001986 */ /* 0x000be2000c101112 */
[----:B0-----:R-:W-:Y:S01]  /*9f10*/  ISETP.LT.AND P1, PT, R2, UR6, !P4 ;  /* 0x0000000602007c0c */ /* 0x001fe2000e721270 */
[----:B------:R-:W-:Y:S01]  /*9f20*/  IMAD.X R7, R0, 0x1, R5, P5 ;  /* 0x0000000100077824 */ /* 0x000fe200028e0605 */
[----:B------:R-:W-:Y:S01]  /*9f30*/  SHF.R.S32.HI R17, RZ, 0x8, R17 ;  /* 0x00000008ff117819 */ /* 0x000fe20000011411 */
[----:B------:R-:W0:Y:S01]  /*9f40*/  LDCU UR6, c[0x0][0x398] ;  /* 0x00007300ff0677ac */ /* 0x000e220008000800 */
[----:B----4-:R-:W-:-:S02]  /*9f50*/  ISETP.LT.AND P4, PT, R3, UR7, !P4 ;  /* 0x0000000703007c0c */ /* 0x010fc4000e781270 */
[----:B------:R-:W-:Y:S01]  /*9f60*/  SHF.R.S32.HI R0, RZ, 0x1f, R13 ;  /* 0x0000001fff007819 */ /* 0x000fe2000001140d */
[----:B------:R4:W-:Y:S01]  /*9f70*/  @P3 STG.E.U8 desc[UR18][R6.64], R17 ;  /* 0x0000001106003986 */ /* 0x0009e2000c101112 */
[C---:B--2---:R-:W-:Y:S01]  /*9f80*/  IADD3 R8, P5, PT, R13.reuse, R4, RZ ;  /* 0x000000040d087210 */ /* 0x044fe20007fbe0ff */
[----:B------:R-:W2:Y:S01]  /*9f90*/  LDCU UR7, c[0x0][0x398] ;  /* 0x00007300ff0777ac */ /* 0x000ea20008000800 */
[----:B------:R-:W-:Y:S02]  /*9fa0*/  ISETP.GE.AND P6, PT, R14, UR11, PT ;  /* 0x0000000b0e007c0c */ /* 0x000fe4000bfc6270 */
[CC--:B-----5:R-:W-:Y:S01]  /*9fb0*/  IADD3 R10, P3, PT, R13.reuse, R69.reuse, RZ ;  /* 0x000000450d0a7210 */ /* 0x0e0fe20007f7e0ff */
[----:B------:R-:W-:Y:S01]  /*9fc0*/  VIADD R13, R13, UR21 ;  /* 0x000000150d0d7c36 */ /* 0x000fe20008000000 */
[----:B------:R-:W-:Y:S01]  /*9fd0*/  F2FP.SATFINITE.E4M3.F32.PACK_AB_MERGE_C R129, R129, R128, RZ ;  /* 0x000000808181723e */ /* 0x000fe200048070ff */
[----:B------:R-:W-:Y:S01]  /*9fe0*/  IMAD.X R9, R0, 0x1, R68, P5 ;  /* 0x0000000100097824 */ /* 0x000fe200028e0644 */
[----:B---3--:R-:W-:Y:S01]  /*9ff0*/  ISETP.LT.AND P5, PT, R2, UR5, !P2 ;  /* 0x0000000502007c0c */ /* 0x008fe2000d7a1270 */
[----:B------:R-:W-:Y:S01]  /*a000*/  IMAD.X R11, R0, 0x1, R5, P3 ;  /* 0x00000001000b7824 */ /* 0x000fe200018e0605 */
[----:B------:R-:W-:Y:S01]  /*a010*/  SHF.R.S32.HI R14, RZ, 0x1f, R13 ;  /* 0x0000001fff0e7819 */ /* 0x000fe2000001140d */
[C---:B------:R-:W-:Y:S01]  /*a020*/  VIADD R0, R13.reuse, UR21 ;  /* 0x000000150d007c36 */ /* 0x040fe20008000000 */
[C---:B------:R-:W-:Y:S01]  /*a030*/  IADD3 R12, P3, PT, R13.reuse, R69, RZ ;  /* 0x000000450d0c7210 */ /* 0x040fe20007f7e0ff */
[----:B------:R3:W-:Y:S01]  /*a040*/  @P1 STG.E.U8 desc[UR18][R8.64], R65 ;  /* 0x0000004108001986 */ /* 0x0007e2000c101112 */
[----:B----4-:R-:W-:-:S02]  /*a050*/  IADD3 R6, P1, PT, R13, R4, RZ ;  /* 0x000000040d067210 */ /* 0x010fc40007f3e0ff */
[----:B------:R-:W-:Y:S01]  /*a060*/  SHF.R.S32.HI R15, RZ, 0x1f, R0 ;  /* 0x0000001fff0f7819 */ /* 0x000fe20000011400 */
[C---:B------:R-:W-:Y:S01]  /*a070*/  IMAD.X R13, R14.reuse, 0x1, R5, P3 ;  /* 0x000000010e0d7824 */ /* 0x040fe200018e0605 */
[----:B------:R4:W-:Y:S01]  /*a080*/  @P4 STG.E.U8 desc[UR18][R10.64], R129 ;  /* 0x000000810a004986 */ /* 0x0009e2000c101112 */
[----:B------:R-:W-:Y:S01]  /*a090*/  IMAD.X R7, R14, 0x1, R68, P1 ;  /* 0x000000010e077824 */ /* 0x000fe200008e0644 */
[----:B-1----:R-:W-:Y:S01]  /*a0a0*/  ISETP.LT.AND P4, PT, R2, UR4, !P6 ;  /* 0x0000000402007c0c */ /* 0x002fe2000f781270 */
[----:B------:R-:W-:Y:S01]  /*a0b0*/  VIADD R14, R0, UR21 ;  /* 0x00000015000e7c36 */ /* 0x000fe20008000000 */
[----:B--2---:R-:W-:Y:S02]  /*a0c0*/  ISETP.LT.AND P1, PT, R2, UR7, !P0 ;  /* 0x0000000702007c0c */ /* 0x004fe4000c721270 */
[----:B------:R-:W-:Y:S02]  /*a0d0*/  ISETP.LT.AND P2, PT, R3, UR8, !P2 ;  /* 0x0000000803007c0c */ /* 0x000fe4000d741270 */
[----:B---3--:R-:W-:-:S02]  /*a0e0*/  IADD3 R8, P3, PT, R0, R4, RZ ;  /* 0x0000000400087210 */ /* 0x008fc40007f7e0ff */
[----:B------:R-:W-:Y:S02]  /*a0f0*/  PRMT R65, R65, 0x9910, RZ ;  /* 0x0000991041417816 */ /* 0x000fe400000000ff */
[----:B0-----:R-:W-:Y:S01]  /*a100*/  ISETP.LT.AND P6, PT, R3, UR6, !P6 ;  /* 0x0000000603007c0c */ /* 0x001fe2000f7c1270 */
[----:B------:R-:W-:Y:S01]  /*a110*/  IMAD.X R9, R15, 0x1, R68, P3 ;  /* 0x000000010f097824 */ /* 0x000fe200018e0644 */
[----:B------:R-:W-:Y:S02]  /*a120*/  IADD3 R2, P3, PT, R0, R69, RZ ;  /* 0x0000004500027210 */ /* 0x000fe40007f7e0ff */
[----:B------:R-:W-:Y:S02]  /*a130*/  ISETP.LT.AND P0, PT, R3, UR9, !P0 ;  /* 0x0000000903007c0c */ /* 0x000fe4000c701270 */
[----:B------:R-:W-:Y:S01]  /*a140*/  SHF.R.S32.HI R0, RZ, 0x1f, R14 ;  /* 0x0000001fff007819 */ /* 0x000fe2000001140e */
[----:B------:R-:W-:Y:S01]  /*a150*/  IMAD.X R3, R15, 0x1, R5, P3 ;  /* 0x000000010f037824 */ /* 0x000fe200018e0605 */
[----:B----4-:R-:W-:Y:S01]  /*a160*/  IADD3 R10, P3, PT, R14, R4, RZ ;  /* 0x000000040e0a7210 */ /* 0x010fe20007f7e0ff */
[----:B------:R-:W-:Y:S01]  /*a170*/  IMAD.MOV.U32 R15, RZ, RZ, R65 ;  /* 0x000000ffff0f7224 */ /* 0x000fe200078e0041 */
[----:B------:R-:W-:-:S02]  /*a180*/  F2FP.SATFINITE.E4M3.F32.PACK_AB_MERGE_C R67, R67, R66, RZ ;  /* 0x000000424343723e */ /* 0x000fc400048070ff */
[----:B------:R-:W-:Y:S01]  /*a190*/  PRMT R17, R129, 0x9910, RZ ;  /* 0x0000991081117816 */ /* 0x000fe200000000ff */
[----:B------:R-:W-:Y:S01]  /*a1a0*/  IMAD.X R11, R0, 0x1, R68, P3 ;  /* 0x00000001000b7824 */ /* 0x000fe200018e0644 */
[----:B------:R-:W-:Y:S02]  /*a1b0*/  F2FP.SATFINITE.E4M3.F32.PACK_AB_MERGE_C R131, R131, R130, RZ ;  /* 0x000000828383723e */ /* 0x000fe400048070ff */
[----:B------:R-:W-:Y:S02]  /*a1c0*/  IADD3 R4, P3, PT, R14, R69, RZ ;  /* 0x000000450e047210 */ /* 0x000fe40007f7e0ff */
[----:B------:R-:W-:Y:S02]  /*a1d0*/  SHF.R.S32.HI R15, RZ, 0x8, R15 ;  /* 0x00000008ff0f7819 */ /* 0x000fe4000001140f */
[----:B------:R-:W-:Y:S01]  /*a1e0*/  PRMT R19, R67, 0x9910, RZ ;  /* 0x0000991043137816 */ /* 0x000fe200000000ff */
[----:B------:R-:W-:Y:S01]  /*a1f0*/  IMAD.X R5, R0, 0x1, R5, P3 ;  /* 0x0000000100057824 */ /* 0x000fe200018e0605 */
[----:B------:R-:W-:Y:S01]  /*a200*/  SHF.R.S32.HI R17, RZ, 0x8, R17 ;  /* 0x00000008ff117819 */ /* 0x000fe20000011411 */
[----:B------:R0:W-:Y:S01]  /*a210*/  @P5 STG.E.U8 desc[UR18][R6.64], R15 ;  /* 0x0000000f06005986 */ /* 0x0001e2000c101112 */
[----:B------:R-:W-:-:S02]  /*a220*/  PRMT R21, R131, 0x9910, RZ ;  /* 0x0000991083157816 */ /* 0x000fc400000000ff */
[----:B------:R-:W-:Y:S01]  /*a230*/  SHF.R.S32.HI R19, RZ, 0x8, R19 ;  /* 0x00000008ff137819 */ /* 0x000fe20000011413 */
[----:B------:R0:W-:Y:S01]  /*a240*/  @P2 STG.E.U8 desc[UR18][R12.64], R17 ;  /* 0x000000110c002986 */ /* 0x0001e2000c101112 */
[----:B------:R-:W-:-:S03]  /*a250*/  SHF.R.S32.HI R21, RZ, 0x8, R21 ;  /* 0x00000008ff157819 */ /* 0x000fc60000011415 */
[----:B------:R0:W-:Y:S04]  /*a260*/  @P4 STG.E.U8 desc[UR18][R8.64], R67 ;  /* 0x0000004308004986 */ /* 0x0001e8000c101112 */
[----:B------:R0:W-:Y:S04]  /*a270*/  @P6 STG.E.U8 desc[UR18][R2.64], R131 ;  /* 0x0000008302006986 */ /* 0x0001e8000c101112 */
[----:B------:R0:W-:Y:S04]  /*a280*/  @P1 STG.E.U8 desc[UR18][R10.64], R19 ;  /* 0x000000130a001986 */ /* 0x0001e8000c101112 */
[----:B------:R0:W-:Y:S01]  /*a290*/  @P0 STG.E.U8 desc[UR18][R4.64], R21 ;  /* 0x0000001504000986 */ /* 0x0001e2000c101112 */
[----:B------:R-:W-:Y:S06]  /*a2a0*/  BAR.SYNC.DEFER_BLOCKING 0x0 ;  /* 0x0000000000007b1d */ /* 0x000fec0000010000 */
[----:B------:R-:W-:Y:S05]  /*a2b0*/  BRA.U UP0, `(.L_x_19) ;  /* 0x0000000100a07547 */ /* 0x000fea000b800000 */
[----:B------:R-:W1:Y:S01]  /*a2c0*/  S2UR UR5, SR_CgaCtaId ;  /* 0x00000000000579c3 */ /* 0x000e620000008800 */
[----:B------:R-:W-:Y:S01]  /*a2d0*/  NOP ;  /* 0x0000000000007918 */ /* 0x000fe20000000000 */
[----:B------:R-:W-:Y:S01]  /*a2e0*/  UMOV UR4, 0x50 ;  /* 0x0000005000047882 */ /* 0x000fe20000000000 */
[----:B------:R-:W-:Y:S02]  /*a2f0*/  IMAD.U32 R0, RZ, RZ, UR20 ;  /* 0x00000014ff007e24 */ /* 0x000fe4000f8e00ff */
[----:B0-----:R-:W-:Y:S02]  /*a300*/  IMAD.MOV.U32 R3, RZ, RZ, 0xf ;  /* 0x0000000fff037424 */ /* 0x001fe400078e00ff */
[----:B------:R-:W-:Y:S01]  /*a310*/  IMAD.MOV.U32 R7, RZ, RZ, 0x1 ;  /* 0x00000001ff077424 */ /* 0x000fe200078e00ff */
[----:B------:R-:W-:-:S04]  /*a320*/  LOP3.LUT R0, R0, 0xffff, RZ, 0xc0, !PT ;  /* 0x0000ffff00007812 */ /* 0x000fc800078ec0ff */
[----:B------:R-:W-:-:S05]  /*a330*/  SHF.R.U32.HI R0, RZ, 0x5, R0 ;  /* 0x00000005ff007819 */ /* 0x000fca0000011600 */
[----:B------:R-:W-:Y:S01]  /*a340*/  VIADD R2, R0, 0x10 ;  /* 0x0000001000027836 */ /* 0x000fe20000000000 */
[----:B------:R-:W-:Y:S01]  /*a350*/  SHF.L.U32 R0, R3, R0, RZ ;  /* 0x0000000003007219 */ /* 0x000fe200000006ff */
[----:B-1----:R-:W-:-:S03]  /*a360*/  ULEA UR6, UR5, UR4, 0x18 ;  /* 0x0000000405067291 */ /* 0x002fc6000f8ec0ff */
[----:B------:R-:W-:-:S04]  /*a370*/  SHF.L.U32 R3, R7, R2, RZ ;  /* 0x0000000207037219 */ /* 0x000fc800000006ff */
[----:B------:R-:W-:Y:S02]  /*a380*/  LOP3.LUT R0, R3, R0, RZ, 0xfc, !PT ;  /* 0x0000000003007212 */ /* 0x000fe400078efcff */
[----:B------:R-:W0:Y:S02]  /*a390*/  LDS R5, [UR6] ;  /* 0x00000006ff057984 */ /* 0x000e240008000800 */
[C---:B------:R-:W-:Y:S02]  /*a3a0*/  LOP3.LUT R2, R0.reuse, 0xffff, RZ, 0xc0, !PT ;  /* 0x0000ffff00027812 */ /* 0x040fe400078ec0ff */
[----:B0-----:R-:W-:-:S04]  /*a3b0*/  LOP3.LUT R3, R0, 0xffff, R5, 0x80, !PT ;  /* 0x0000ffff00037812 */ /* 0x001fc800078e8005 */
[----:B------:R-:W-:-:S13]  /*a3c0*/  ISETP.NE.AND P0, PT, R3, R2, PT ;  /* 0x000000020300720c */ /* 0x000fda0003f05270 */
[----:B------:R-:W-:Y:S05]  /*a3d0*/  @P0 BRA `(.L_x_20) ;  /* 0x0000000000500947 */ /* 0x000fea0003800000 */
[----:B------:R-:W-:Y:S02]  /*a3e0*/  SHF.R.U32.HI R5, RZ, 0x10, R5 ;  /* 0x00000010ff057819 */ /* 0x000fe40000011605 */
[----:B------:R-:W-:-:S04]  /*a3f0*/  SHF.R.U32.HI R2, RZ, 0x10, R0 ;  /* 0x00000010ff027819 */ /* 0x000fc80000011600 */
[----:B------:R-:W-:-:S04]  /*a400*/  LOP3.LUT R5, R5, R2, RZ, 0xc0, !PT ;  /* 0x0000000205057212 */ /* 0x000fc800078ec0ff */
[----:B------:R-:W-:-:S13]  /*a410*/  ISETP.NE.AND P0, PT, R5, R2, PT ;  /* 0x000000020500720c */ /* 0x000fda0003f05270 */
[----:B------:R-:W-:Y:S05]  /*a420*/  @P0 BRA `(.L_x_21) ;  /* 0x0000000000300947 */ /* 0x000fea0003800000 */
[----:B------:R-:W-:Y:S01]  /*a430*/  R2UR UR4, R0 ;  /* 0x00000000000472ca */ /* 0x000fe200000e0000 */
[----:B------:R-:W-:Y:S01]  /*a440*/  VOTEU.ANY UR5, UPT, PT ;  /* 0x0000000000057886 */ /* 0x000fe200038e0100 */
[----:B------:R-:W0:Y:S01]  /*a450*/  S2R R0, SR_LANEID ;  /* 0x0000000000007919 */ /* 0x000e220000000000 */
[----:B------:R-:W-:-:S10]  /*a460*/  UFLO.U32 UR5, UR5 ;  /* 0x00000005000572bd */ /* 0x000fd400080e0000 */
[----:B------:R-:W-:-:S06]  /*a470*/  ULOP3.LUT UR4, URZ, UR4, URZ, 0x33, !UPT ;  /* 0x00000004ff047292 */ /* 0x000fcc000f8e33ff */
[----:B------:R-:W-:-:S04]  /*a480*/  IMAD.U32 R2, RZ, RZ, UR4 ;  /* 0x00000004ff027e24 */ /* 0x000fc8000f8e00ff */
[----:B------:R-:W1:Y:S02]  /*a490*/  REDUX UR7, R2 ;  /* 0x00000000020773c4 */ /* 0x000e640000000000 */
[----:B------:R2:W-:Y:S01]  /*a4a0*/  UTCATOMSWS.AND URZ, UR4 ;  /* 0x0000000400ff79e3 */ /* 0x0005e20008000000 */
[----:B0-----:R-:W-:Y:S01]  /*a4b0*/  ISETP.EQ.U32.AND P0, PT, R0, UR5, PT ;  /* 0x0000000500007c0c */ /* 0x001fe2000bf02070 */
[----:B-1----:R-:W-:-:S12]  /*a4c0*/  IMAD.U32 R0, RZ, RZ, UR7 ;  /* 0x00000007ff007e24 */ /* 0x002fd8000f8e00ff */
[----:B------:R2:W-:Y:S01]  /*a4d0*/  @P0 ATOMS.AND RZ, [UR6], R0 ;  /* 0x00000000ffff098c */ /* 0x0005e2000a800006 */
[----:B------:R-:W-:Y:S05]  /*a4e0*/  BRA `(.L_x_19) ;  /* 0x0000000000147947 */ /* 0x000fea0003800000 */
.L_x_21:
[----:B------:R-:W-:-:S07]  /*a4f0*/  MOV R2, 0xa510 ;  /* 0x0000a51000027802 */ /* 0x000fce0000000f00 */
[----:B------:R-:W-:Y:S05]  /*a500*/  CALL.REL.NOINC `($__internal_0_$__cuda_sm10x_tcgen05_guardrail_trap_col_being_dealloced_not_returned_by_alloc) ;  /* 0x00000000005c7944 */ /* 0x000fea0003c00000 */
[----:B------:R-:W-:Y:S05]  /*a510*/  BRA `(.L_x_19) ;  /* 0x0000000000087947 */ /* 0x000fea0003800000 */
.L_x_20:
[----:B------:R-:W-:-:S07]  /*a520*/  MOV R2, 0xa540 ;  /* 0x0000a54000027802 */ /* 0x000fce0000000f00 */
[----:B------:R-:W-:Y:S05]  /*a530*/  CALL.REL.NOINC `($__internal_2_$__cuda_sm10x_tcgen05_guardrail_trap_unallocated_columns_being_dealloced) ;  /* 0x0000000000687944 */ /* 0x000fea0003c00000 */
.L_x_19:
[----:B------:R-:W-:Y:S01]  /*a540*/  NOP ;  /* 0x0000000000007918 */ /* 0x000fe20000000000 */
[----:B--2---:R-:W-:Y:S05]  /*a550*/  EXIT ;  /* 0x000000000000794d */ /* 0x004fea0003800000 */
.L_x_7:
[----:B------:R-:W-:-:S07]  /*a560*/  IMAD.MOV.U32 R3, RZ, RZ, R2 ;  /* 0x000000ffff037224 */ /* 0x000fce00078e0002 */
.L_x_22:
[----:B0-----:R0:W1:Y:S02]  /*a570*/  SYNCS.PHASECHK.TRANS64.TRYWAIT P1, [R7+URZ], R3 ;  /* 0x00000003070075a7 */ /* 0x00106400080211ff */
[----:B-1----:R-:W-:Y:S05]  /*a580*/  @!P1 NANOSLEEP.SYNCS 0x989680 ;  /* 0x009896800000995d */ /* 0x002fea0003900000 */
[----:B------:R-:W1:Y:S02]  /*a590*/  @!P1 SYNCS.PHASECHK.TRANS64 P1, [R7+URZ], R3 ;  /* 0x00000003070095a7 */ /* 0x000e6400080210ff */
[----:B-1----:R-:W-:Y:S05]  /*a5a0*/  @!P1 BRA `(.L_x_22) ;  /* 0xfffffffc00f09947 */ /* 0x002fea000383ffff */
[----:B------:R-:W-:Y:S05]  /*a5b0*/  BRA `(.L_x_6) ;  /* 0xffffff5c005c7947 */ /* 0x000fea000383ffff */
.L_x_10:
[----:B------:R-:W-:-:S07]  /*a5c0*/  IMAD.MOV.U32 R3, RZ, RZ, R2 ;  /* 0x000000ffff037224 */ /* 0x000fce00078e0002 */
.L_x_23:
[----:B0-----:R0:W1:Y:S02]  /*a5d0*/  SYNCS.PHASECHK.TRANS64.TRYWAIT P0, [R9+URZ], R3 ;  /* 0x00000003090075a7 */ /* 0x00106400080011ff */
[----:B-1----:R-:W-:Y:S05]  /*a5e0*/  @!P0 NANOSLEEP.SYNCS 0x989680 ;  /* 0x009896800000895d */ /* 0x002fea0003900000 */
[----:B------:R-:W1:Y:S02]  /*a5f0*/  @!P0 SYNCS.PHASECHK.TRANS64 P0, [R9+URZ], R3 ;  /* 0x00000003090085a7 */ /* 0x000e6400080010ff */
[----:B-1----:R-:W-:Y:S05]  /*a600*/  @!P0 BRA `(.L_x_23) ;  /* 0xfffffffc00f08947 */ /* 0x002fea000383ffff */
[----:B------:R-:W-:Y:S05]  /*a610*/  BRA `(.L_x_9) ;  /* 0xffffff5c00c07947 */ /* 0x000fea000383ffff */
.L_x_14:
[----:B------:R-:W0:Y:S02]  /*a620*/  SYNCS.PHASECHK.TRANS64.TRYWAIT P1, [UR10], R129 ;  /* 0x00000081ff0075a7 */ /* 0x000e24000802110a */
[----:B0-----:R-:W-:Y:S05]  /*a630*/  @!P1 BRA `(.L_x_14) ;  /* 0xfffffffc00f89947 */ /* 0x001fea000383ffff */
[----:B------:R-:W-:Y:S05]  /*a640*/  BRA `(.L_x_24) ;  /* 0xffffffa000807947 */ /* 0x000fea000383ffff */
.L_x_18:
[----:B------:R-:W1:Y:S02]  /*a650*/  SYNCS.PHASECHK.TRANS64.TRYWAIT P0, [UR10], R4 ;  /* 0x00000004ff0075a7 */ /* 0x000e64000800110a */
[----:B-1----:R-:W-:Y:S05]  /*a660*/  @!P0 BRA `(.L_x_18) ;  /* 0xfffffffc00f88947 */ /* 0x002fea000383ffff */
[----:B------:R-:W-:Y:S05]  /*a670*/  BRA `(.L_x_17) ;  /* 0xffffffb4001c7947 */ /* 0x000fea000383ffff */
        .weak           $__internal_0_$__cuda_sm10x_tcgen05_guardrail_trap_col_being_dealloced_not_returned_by_alloc
        .type           $__internal_0_$__cuda_sm10x_tcgen05_guardrail_trap_col_being_dealloced_not_returned_by_alloc,@function
        .size           $__internal_0_$__cuda_sm10x_tcgen05_guardrail_trap_col_being_dealloced_not_returned_by_alloc,($__internal_1_$__cuda_sm10x_tcgen05_guardrail_trap_phase_invalid_during_alloc - $__internal_0_$__cuda_sm10x_tcgen05_guardrail_trap_col_being_dealloced_not_returned_by_alloc)
$__internal_0_$__cuda_sm10x_tcgen05_guardrail_trap_col_being_dealloced_not_returned_by_alloc:
[----:B------:R-:W-:Y:S05]  /*a680*/  BPT.TRAP 0x1 ;  /* 0x000000040000795c */ /* 0x000fea0000300000 */
[----:B------:R-:W-:-:S04]  /*a690*/  IMAD.MOV.U32 R3, RZ, RZ, 0x0 ;  /* 0x00000000ff037424 */ /* 0x000fc800078e00ff */
[----:B------:R-:W-:Y:S05]  /*a6a0*/  RET.REL.NODEC R2 `(matmul_kernel) ;  /* 0xffffff5802547950 */ /* 0x000fea0003c3ffff */
        .weak           $__internal_1_$__cuda_sm10x_tcgen05_guardrail_trap_phase_invalid_during_alloc
        .type           $__internal_1_$__cuda_sm10x_tcgen05_guardrail_trap_phase_invalid_during_alloc,@function
        .size           $__internal_1_$__cuda_sm10x_tcgen05_guardrail_trap_phase_invalid_during_alloc,($__internal_2_$__cuda_sm10x_tcgen05_guardrail_trap_unallocated_columns_being_dealloced - $__internal_1_$__cuda_sm10x_tcgen05_guardrail_trap_phase_invalid_during_alloc)
$__internal_1_$__cuda_sm10x_tcgen05_guardrail_trap_phase_invalid_during_alloc:
[----:B------:R-:W-:Y:S05]  /*a6b0*/  BPT.TRAP 0x1 ;  /* 0x000000040000795c */ /* 0x000fea0000300000 */
[----:B------:R-:W-:-:S04]  /*a6c0*/  IMAD.MOV.U32 R3, RZ, RZ, 0x0 ;  /* 0x00000000ff037424 */ /* 0x000fc800078e00ff */
[----:B------:R-:W-:Y:S05]  /*a6d0*/  RET.REL.NODEC R2 `(matmul_kernel) ;  /* 0xffffff5802487950 */ /* 0x000fea0003c3ffff */
        .weak           $__internal_2_$__cuda_sm10x_tcgen05_guardrail_trap_unallocated_columns_being_dealloced
        .type           $__internal_2_$__cuda_sm10x_tcgen05_guardrail_trap_unallocated_columns_being_dealloced,@function
        .size           $__internal_2_$__cuda_sm10x_tcgen05_guardrail_trap_unallocated_columns_being_dealloced,(.L_x_28 - $__internal_2_$__cuda_sm10x_tcgen05_guardrail_trap_unallocated_columns_being_dealloced)
$__internal_2_$__cuda_sm10x_tcgen05_guardrail_trap_unallocated_columns_being_dealloced:
[----:B------:R-:W-:Y:S05]  /*a6e0*/  BPT.TRAP 0x1 ;  /* 0x000000040000795c */ /* 0x000fea0000300000 */
[----:B------:R-:W-:-:S04]  /*a6f0*/  IMAD.MOV.U32 R3, RZ, RZ, 0x0 ;  /* 0x00000000ff037424 */ /* 0x000fc800078e00ff */
[----:B------:R-:W-:Y:S05]  /*a700*/  RET.REL.NODEC R2 `(matmul_kernel) ;  /* 0xffffff58023c7950 */ /* 0x000fea0003c3ffff */
.L_x_25:
[----:B------:R-:W-:-:S00]  /*a710*/  BRA `(.L_x_25) ;  /* 0xfffffffc00fc7947 */ /* 0x000fc0000383ffff */
[----:B------:R-:W-:-:S00]  /*a720*/  NOP ;  /* 0x0000000000007918 */ /* 0x000fc00000000000 */
        /* <DEDUP_REMOVED lines=13> */
.L_x_28:


//--------------------- .nv.shared.matmul_kernel  --------------------------
	.section	.nv.shared.matmul_kernel,"aw",@nobits
	.sectionflags	@""
	.align	16
	.zero		1024


//--------------------- .nv.shared.reserved.0     --------------------------
	.section	.nv.shared.reserved.0,"aw",@nobits
	.align	8
	.weak		__nv_reservedSMEM_offset_0_alias
	.size		__nv_reservedSMEM_offset_0_alias, 0, 64
	.other		__nv_reservedSMEM_offset_0_alias,@"STO_CUDA_RESERVED_SHARED STV_DEFAULT"
__nv_reservedSMEM_offset_0_alias:
	.zero		0
.nv.shared.reserved.0:
	.zero		64
	.weak		__nv_reservedSMEM_allocation_phase
	.type		__nv_reservedSMEM_allocation_phase,@object
	.size		__nv_reservedSMEM_allocation_phase,(.L_0 - __nv_reservedSMEM_allocation_phase)
__nv_reservedSMEM_allocation_phase:
	.zero		1
.L_0:
	.zero		7
	.weak		__nv_reservedSMEM_devtool_atexit_pc
	.type		__nv_reservedSMEM_devtool_atexit_pc,@object
	.size		__nv_reservedSMEM_devtool_atexit_pc,(__nv_reservedSMEM_allocation_mask - __nv_reservedSMEM_devtool_atexit_pc)
__nv_reservedSMEM_devtool_atexit_pc:
	.zero		8
	.weak		__nv_reservedSMEM_allocation_mask
	.type		__nv_reservedSMEM_allocation_mask,@object
	.size		__nv_reservedSMEM_allocation_mask,(.L_2 - __nv_reservedSMEM_allocation_mask)
__nv_reservedSMEM_allocation_mask:
	.zero		4
.L_2:
	.zero		4
	.weak		__nv_reservedSMEM_tmem_allocation_pipeline_mbarrier
	.type		__nv_reservedSMEM_tmem_allocation_pipeline_mbarrier,@object
	.size		__nv_reservedSMEM_tmem_allocation_pipeline_mbarrier,(__nv_reservedSMEM_tmem_allocation_pipeline_mbarrier_parity - __nv_reservedSMEM_tmem_allocation_pipeline_mbarrier)
__nv_reservedSMEM_tmem_allocation_pipeline_mbarrier:
	.zero		8
	.weak		__nv_reservedSMEM_tmem_allocation_pipeline_mbarrier_parity
	.type		__nv_reservedSMEM_tmem_allocation_pipeline_mbarrier_parity,@object
	.size		__nv_reservedSMEM_tmem_allocation_pipeline_mbarrier_parity,(.L_4 - __nv_reservedSMEM_tmem_allocation_pipeline_mbarrier_parity)
__nv_reservedSMEM_tmem_allocation_pipeline_mbarrier_parity:
	.zero		4
.L_4:


//--------------------- .nv.constant0.matmul_kernel --------------------------
	.section	.nv.constant0.matmul_kernel,"a",@progbits
	.sectionflags	@""
	.align	4
.nv.constant0.matmul_kernel:
	.zero		976


//--------------------- SYMBOLS --------------------------

	.type		.nv.reservedSmem.offset0,@object
	.size		.nv.reservedSmem.offset0,0x4
	.type		.nv.reservedSmem.cap,@object
	.size		.nv.reservedSmem.cap,0x4
